//
// Generated by NVIDIA NVVM Compiler
//
// Compiler Build ID: CL-36424714
// Cuda compilation tools, release 13.0, V13.0.88
// Based on NVVM 20.0.0
//

.version 9.0
.target sm_100
.address_size 64

	// .globl	mymatmul_kernel0
// _ZZ16mymatmul_kernel0E11data_shared has been demoted
// _ZZ16mymatmul_kernel0E13kernel_shared has been demoted

.visible .entry mymatmul_kernel0(
	.param .u64 .ptr .align 1 mymatmul_kernel0_param_0,
	.param .u64 .ptr .align 1 mymatmul_kernel0_param_1,
	.param .u64 .ptr .align 1 mymatmul_kernel0_param_2
)
.maxntid 64
{
	.local .align 16 .b8 	__local_depot0[8192];
	.reg .b64 	%SP;
	.reg .b64 	%SPL;
	.reg .pred 	%p<6>;
	.reg .b32 	%r<54>;
	.reg .b32 	%f<91>;
	.reg .b64 	%rd<29>;
	// demoted variable
	.shared .align 4 .b8 _ZZ16mymatmul_kernel0E11data_shared[1024];
	// demoted variable
	.shared .align 4 .b8 _ZZ16mymatmul_kernel0E13kernel_shared[2048];
	mov.u64 	%SPL, __local_depot0;
	ld.param.u64 	%rd13, [mymatmul_kernel0_param_0];
	ld.param.u64 	%rd14, [mymatmul_kernel0_param_1];
	ld.param.u64 	%rd15, [mymatmul_kernel0_param_2];
	add.u64 	%rd1, %SPL, 0;
	mov.b32 	%r49, 0;
$L__BB0_1:
	shl.b32 	%r17, %r49, 3;
	mul.wide.u32 	%rd17, %r17, 4;
	add.s64 	%rd18, %rd1, %rd17;
	mov.f32 	%f17, 0f00000000;
	st.local.v4.f32 	[%rd18], {%f17, %f17, %f17, %f17};
	st.local.v4.f32 	[%rd18+4096], {%f17, %f17, %f17, %f17};
	st.local.v4.f32 	[%rd18+16], {%f17, %f17, %f17, %f17};
	st.local.v4.f32 	[%rd18+4112], {%f17, %f17, %f17, %f17};
	st.local.v4.f32 	[%rd18+32], {%f17, %f17, %f17, %f17};
	st.local.v4.f32 	[%rd18+4128], {%f17, %f17, %f17, %f17};
	st.local.v4.f32 	[%rd18+48], {%f17, %f17, %f17, %f17};
	st.local.v4.f32 	[%rd18+4144], {%f17, %f17, %f17, %f17};
	st.local.v4.f32 	[%rd18+64], {%f17, %f17, %f17, %f17};
	st.local.v4.f32 	[%rd18+4160], {%f17, %f17, %f17, %f17};
	st.local.v4.f32 	[%rd18+80], {%f17, %f17, %f17, %f17};
	st.local.v4.f32 	[%rd18+4176], {%f17, %f17, %f17, %f17};
	st.local.v4.f32 	[%rd18+96], {%f17, %f17, %f17, %f17};
	st.local.v4.f32 	[%rd18+4192], {%f17, %f17, %f17, %f17};
	st.local.v4.f32 	[%rd18+112], {%f17, %f17, %f17, %f17};
	st.local.v4.f32 	[%rd18+4208], {%f17, %f17, %f17, %f17};
	add.s32 	%r49, %r49, 4;
	setp.ne.s32 	%p1, %r49, 128;
	@%p1 bra 	$L__BB0_1;
	mov.u32 	%r3, %tid.x;
	mov.u32 	%r4, %ctaid.x;
	shl.b32 	%r5, %r3, 14;
	shl.b32 	%r19, %r4, 9;
	and.b32  	%r6, %r19, 3584;
	cvta.to.global.u64 	%rd2, %rd14;
	cvta.to.global.u64 	%rd3, %rd13;
	mov.b32 	%r50, 0;
	add.s64 	%rd4, %rd1, 4096;
$L__BB0_3:
	setp.gt.u32 	%p2, %r3, 15;
	bar.sync 	0;
	@%p2 bra 	$L__BB0_5;
	shl.b32 	%r20, %r4, 15;
	and.b32  	%r21, %r20, 2147221504;
	add.s32 	%r22, %r21, %r5;
	add.s32 	%r23, %r22, %r50;
	mul.wide.u32 	%rd19, %r23, 4;
	add.s64 	%rd20, %rd3, %rd19;
	ld.global.nc.f32 	%f18, [%rd20];
	shl.b32 	%r24, %r3, 6;
	mov.u32 	%r25, _ZZ16mymatmul_kernel0E11data_shared;
	add.s32 	%r26, %r25, %r24;
	st.shared.f32 	[%r26], %f18;
	ld.global.nc.f32 	%f19, [%rd20+4096];
	st.shared.f32 	[%r26+4], %f19;
	ld.global.nc.f32 	%f20, [%rd20+8192];
	st.shared.f32 	[%r26+8], %f20;
	ld.global.nc.f32 	%f21, [%rd20+12288];
	st.shared.f32 	[%r26+12], %f21;
	ld.global.nc.f32 	%f22, [%rd20+16384];
	st.shared.f32 	[%r26+16], %f22;
	ld.global.nc.f32 	%f23, [%rd20+20480];
	st.shared.f32 	[%r26+20], %f23;
	ld.global.nc.f32 	%f24, [%rd20+24576];
	st.shared.f32 	[%r26+24], %f24;
	ld.global.nc.f32 	%f25, [%rd20+28672];
	st.shared.f32 	[%r26+28], %f25;
	ld.global.nc.f32 	%f26, [%rd20+32768];
	st.shared.f32 	[%r26+32], %f26;
	ld.global.nc.f32 	%f27, [%rd20+36864];
	st.shared.f32 	[%r26+36], %f27;
	ld.global.nc.f32 	%f28, [%rd20+40960];
	st.shared.f32 	[%r26+40], %f28;
	ld.global.nc.f32 	%f29, [%rd20+45056];
	st.shared.f32 	[%r26+44], %f29;
	ld.global.nc.f32 	%f30, [%rd20+49152];
	st.shared.f32 	[%r26+48], %f30;
	ld.global.nc.f32 	%f31, [%rd20+53248];
	st.shared.f32 	[%r26+52], %f31;
	ld.global.nc.f32 	%f32, [%rd20+57344];
	st.shared.f32 	[%r26+56], %f32;
	ld.global.nc.f32 	%f33, [%rd20+61440];
	st.shared.f32 	[%r26+60], %f33;
$L__BB0_5:
	shl.b32 	%r28, %r3, 4;
	and.b32  	%r29, %r28, 512;
	mov.u32 	%r30, _ZZ16mymatmul_kernel0E11data_shared;
	add.s32 	%r51, %r30, %r29;
	shl.b32 	%r31, %r50, 12;
	add.s32 	%r32, %r6, %r3;
	add.s32 	%r33, %r32, %r31;
	mul.wide.u32 	%rd21, %r33, 4;
	add.s64 	%rd22, %rd2, %rd21;
	ld.global.nc.f32 	%f34, [%rd22];
	shl.b32 	%r34, %r3, 2;
	mov.u32 	%r35, _ZZ16mymatmul_kernel0E13kernel_shared;
	add.s32 	%r36, %r35, %r34;
	st.shared.f32 	[%r36], %f34;
	ld.global.nc.f32 	%f35, [%rd22+256];
	st.shared.f32 	[%r36+256], %f35;
	ld.global.nc.f32 	%f36, [%rd22+512];
	st.shared.f32 	[%r36+512], %f36;
	ld.global.nc.f32 	%f37, [%rd22+768];
	st.shared.f32 	[%r36+768], %f37;
	ld.global.nc.f32 	%f38, [%rd22+1024];
	st.shared.f32 	[%r36+1024], %f38;
	ld.global.nc.f32 	%f39, [%rd22+1280];
	st.shared.f32 	[%r36+1280], %f39;
	ld.global.nc.f32 	%f40, [%rd22+1536];
	st.shared.f32 	[%r36+1536], %f40;
	ld.global.nc.f32 	%f41, [%rd22+1792];
	st.shared.f32 	[%r36+1792], %f41;
	bar.sync 	0;
	shl.b32 	%r37, %r3, 5;
	and.b32  	%r38, %r37, 992;
	add.s32 	%r39, %r35, %r38;
	ld.shared.f32 	%f1, [%r39];
	ld.shared.f32 	%f2, [%r39+1024];
	ld.shared.f32 	%f3, [%r39+4];
	ld.shared.f32 	%f4, [%r39+1028];
	ld.shared.f32 	%f5, [%r39+8];
	ld.shared.f32 	%f6, [%r39+1032];
	ld.shared.f32 	%f7, [%r39+12];
	ld.shared.f32 	%f8, [%r39+1036];
	ld.shared.f32 	%f9, [%r39+16];
	ld.shared.f32 	%f10, [%r39+1040];
	ld.shared.f32 	%f11, [%r39+20];
	ld.shared.f32 	%f12, [%r39+1044];
	ld.shared.f32 	%f13, [%r39+24];
	ld.shared.f32 	%f14, [%r39+1048];
	ld.shared.f32 	%f15, [%r39+28];
	ld.shared.f32 	%f16, [%r39+1052];
	mov.b32 	%r52, 0;
	mov.u64 	%rd26, %rd4;
$L__BB0_6:
	ld.shared.f32 	%f42, [%r51];
	ld.local.v4.f32 	{%f43, %f44, %f45, %f46}, [%rd26+-4096];
	fma.rn.f32 	%f47, %f42, %f1, %f43;
	ld.local.v4.f32 	{%f48, %f49, %f50, %f51}, [%rd26];
	fma.rn.f32 	%f52, %f42, %f2, %f48;
	fma.rn.f32 	%f53, %f42, %f3, %f44;
	fma.rn.f32 	%f54, %f42, %f4, %f49;
	fma.rn.f32 	%f55, %f42, %f5, %f45;
	fma.rn.f32 	%f56, %f42, %f6, %f50;
	fma.rn.f32 	%f57, %f42, %f7, %f46;
	st.local.v4.f32 	[%rd26+-4096], {%f47, %f53, %f55, %f57};
	fma.rn.f32 	%f58, %f42, %f8, %f51;
	st.local.v4.f32 	[%rd26], {%f52, %f54, %f56, %f58};
	ld.local.v4.f32 	{%f59, %f60, %f61, %f62}, [%rd26+-4080];
	fma.rn.f32 	%f63, %f42, %f9, %f59;
	ld.local.v4.f32 	{%f64, %f65, %f66, %f67}, [%rd26+16];
	fma.rn.f32 	%f68, %f42, %f10, %f64;
	fma.rn.f32 	%f69, %f42, %f11, %f60;
	fma.rn.f32 	%f70, %f42, %f12, %f65;
	fma.rn.f32 	%f71, %f42, %f13, %f61;
	fma.rn.f32 	%f72, %f42, %f14, %f66;
	fma.rn.f32 	%f73, %f42, %f15, %f62;
	st.local.v4.f32 	[%rd26+-4080], {%f63, %f69, %f71, %f73};
	fma.rn.f32 	%f74, %f42, %f16, %f67;
	st.local.v4.f32 	[%rd26+16], {%f68, %f70, %f72, %f74};
	add.s32 	%r52, %r52, 1;
	add.s32 	%r51, %r51, 4;
	add.s64 	%rd26, %rd26, 32;
	setp.ne.s32 	%p3, %r52, 128;
	@%p3 bra 	$L__BB0_6;
	add.s32 	%r50, %r50, 1;
	setp.ne.s32 	%p4, %r50, 1024;
	@%p4 bra 	$L__BB0_3;
	shl.b32 	%r41, %r4, 17;
	and.b32  	%r42, %r41, 2146435072;
	and.b32  	%r43, %r5, 524288;
	or.b32  	%r44, %r42, %r43;
	shl.b32 	%r45, %r3, 3;
	and.b32  	%r46, %r45, 248;
	or.b32  	%r47, %r44, %r6;
	add.s32 	%r48, %r47, %r46;
	mul.wide.u32 	%rd23, %r48, 4;
	cvta.to.global.u64 	%rd24, %rd15;
	add.s64 	%rd25, %rd23, %rd24;
	add.s64 	%rd28, %rd25, 1024;
	add.s64 	%rd27, %rd1, 4112;
	mov.b32 	%r53, 0;
$L__BB0_9:
	ld.local.v4.f32 	{%f75, %f76, %f77, %f78}, [%rd27+-4112];
	st.global.f32 	[%rd28+-1024], %f75;
	ld.local.v4.f32 	{%f79, %f80, %f81, %f82}, [%rd27+-16];
	st.global.f32 	[%rd28], %f79;
	st.global.f32 	[%rd28+-1020], %f76;
	st.global.f32 	[%rd28+4], %f80;
	st.global.f32 	[%rd28+-1016], %f77;
	st.global.f32 	[%rd28+8], %f81;
	st.global.f32 	[%rd28+-1012], %f78;
	st.global.f32 	[%rd28+12], %f82;
	ld.local.v4.f32 	{%f83, %f84, %f85, %f86}, [%rd27+-4096];
	st.global.f32 	[%rd28+-1008], %f83;
	ld.local.v4.f32 	{%f87, %f88, %f89, %f90}, [%rd27];
	st.global.f32 	[%rd28+16], %f87;
	st.global.f32 	[%rd28+-1004], %f84;
	st.global.f32 	[%rd28+20], %f88;
	st.global.f32 	[%rd28+-1000], %f85;
	st.global.f32 	[%rd28+24], %f89;
	st.global.f32 	[%rd28+-996], %f86;
	st.global.f32 	[%rd28+28], %f90;
	add.s32 	%r53, %r53, 1;
	add.s64 	%rd28, %rd28, 16384;
	add.s64 	%rd27, %rd27, 32;
	setp.ne.s32 	%p5, %r53, 128;
	@%p5 bra 	$L__BB0_9;
	ret;

}


// ===== COMPILED SASS (sm_100) =====

	.target	sm_100

	.elftype	@"ET_EXEC"


//--------------------- .note.nv.tkinfo           --------------------------
	.section	.note.nv.tkinfo,"",@"SHT_NOTE"
	.sectionflags	@"SHF_NOTE_NV_TKINFO"
	.tkinfo
        /*0018*/ 	.word	0x00000002
        /*0030*/ 	.string	""
        /*0030*/ 	.string	"ptxas"
        /*0030*/ 	.string	"Cuda compilation tools, release 13.0, V13.0.88"
        /*0030*/ 	.string	"Build cuda_13.0.r13.0/compiler.36424714_0"
        /*0030*/ 	.string	"-arch sm_100 -m 64 "



//--------------------- .note.nv.cuinfo           --------------------------
	.section	.note.nv.cuinfo,"",@"SHT_NOTE"
	.sectionflags	@"SHF_NOTE_NV_CUINFO"
        /*0018*/ 	.short	0x0002
        /*001a*/ 	.short	0x0064
        /*001c*/ 	.short	0x0082
	.zero		2


//--------------------- .nv.info                  --------------------------
	.section	.nv.info,"",@"SHT_CUDA_INFO"
	.align	4


	//----- nvinfo : EIATTR_REGCOUNT
	.align		4
        /*0000*/ 	.byte	0x04, 0x2f
        /*0002*/ 	.short	(.L_1 - .L_0)
	.align		4
.L_0:
        /*0004*/ 	.word	index@(mymatmul_kernel0)
        /*0008*/ 	.word	0x00000036


	//----- nvinfo : EIATTR_FRAME_SIZE
	.align		4
.L_1:
        /*000c*/ 	.byte	0x04, 0x11
        /*000e*/ 	.short	(.L_3 - .L_2)
	.align		4
.L_2:
        /*0010*/ 	.word	index@(mymatmul_kernel0)
        /*0014*/ 	.word	0x00002000


	//----- nvinfo : EIATTR_MIN_STACK_SIZE
	.align		4
.L_3:
        /*0018*/ 	.byte	0x04, 0x12
        /*001a*/ 	.short	(.L_5 - .L_4)
	.align		4
.L_4:
        /*001c*/ 	.word	index@(mymatmul_kernel0)
        /*0020*/ 	.word	0x00002000
.L_5:


//--------------------- .nv.compat                --------------------------
	.section	.nv.compat,"",@"SHT_CUDA_COMPAT_INFO"
	.align	4
        /*0000*/ 	.byte	0x02, 0x09, 0x00, 0x00, 0x02, 0x02, 0x01, 0x00, 0x02, 0x05, 0x05, 0x00, 0x03, 0x07, 0x01, 0x01
        /*0010*/ 	.byte	0x02, 0x03, 0x00, 0x00, 0x02, 0x06, 0x01, 0x00, 0x04, 0x0b, 0x08, 0x00, 0x09, 0x00, 0x00, 0x00
        /*0020*/ 	.byte	0x00, 0x00, 0x00, 0x00


//--------------------- .nv.info.mymatmul_kernel0 --------------------------
	.section	.nv.info.mymatmul_kernel0,"",@"SHT_CUDA_INFO"
	.sectionflags	@""
	.align	4


	//----- nvinfo : EIATTR_CUDA_API_VERSION
	.align		4
        /*0000*/ 	.byte	0x04, 0x37
        /*0002*/ 	.short	(.L_7 - .L_6)
.L_6:
        /*0004*/ 	.word	0x00000082


	//----- nvinfo : EIATTR_KPARAM_INFO
	.align		4
.L_7:
        /*0008*/ 	.byte	0x04, 0x17
        /*000a*/ 	.short	(.L_9 - .L_8)
.L_8:
        /*000c*/ 	.word	0x00000000
        /*0010*/ 	.short	0x0002
        /*0012*/ 	.short	0x0010
        /*0014*/ 	.byte	0x00, 0xf5, 0x21, 0x00


	//----- nvinfo : EIATTR_KPARAM_INFO
	.align		4
.L_9:
        /*0018*/ 	.byte	0x04, 0x17
        /*001a*/ 	.short	(.L_11 - .L_10)
.L_10:
        /*001c*/ 	.word	0x00000000
        /*0020*/ 	.short	0x0001
        /*0022*/ 	.short	0x0008
        /*0024*/ 	.byte	0x00, 0xf5, 0x21, 0x00


	//----- nvinfo : EIATTR_KPARAM_INFO
	.align		4
.L_11:
        /*0028*/ 	.byte	0x04, 0x17
        /*002a*/ 	.short	(.L_13 - .L_12)
.L_12:
        /*002c*/ 	.word	0x00000000
        /*0030*/ 	.short	0x0000
        /*0032*/ 	.short	0x0000
        /*0034*/ 	.byte	0x00, 0xf5, 0x21, 0x00


	//----- nvinfo : EIATTR_SPARSE_MMA_MASK
	.align		4
.L_13:
        /*0038*/ 	.byte	0x03, 0x50
        /*003a*/ 	.short	0x0000


	//----- nvinfo : EIATTR_MAXREG_COUNT
	.align		4
        /*003c*/ 	.byte	0x03, 0x1b
        /*003e*/ 	.short	0x00ff


	//----- nvinfo : EIATTR_NUM_BARRIERS
	.align		4
        /*0040*/ 	.byte	0x02, 0x4c
        /*0042*/ 	.byte	0x01
	.zero		1


	//----- nvinfo : EIATTR_MERCURY_ISA_VERSION
	.align		4
        /*0044*/ 	.byte	0x03, 0x5f
        /*0046*/ 	.short	0x0101


	//----- nvinfo : EIATTR_VRC_CTA_INIT_COUNT
	.align		4
        /*0048*/ 	.byte	0x02, 0x4a
	.zero		1
	.zero		1


	//----- nvinfo : EIATTR_EXIT_INSTR_OFFSETS
	.align		4
        /*004c*/ 	.byte	0x04, 0x1c
        /*004e*/ 	.short	(.L_15 - .L_14)


	//   ....[0]....
.L_14:
        /*0050*/ 	.word	0x00002700


	//----- nvinfo : EIATTR_MAX_THREADS
	.align		4
.L_15:
        /*0054*/ 	.byte	0x04, 0x05
        /*0056*/ 	.short	(.L_17 - .L_16)
.L_16:
        /*0058*/ 	.word	0x00000040
        /*005c*/ 	.word	0x00000001
        /*0060*/ 	.word	0x00000001


	//----- nvinfo : EIATTR_CRS_STACK_SIZE
	.align		4
.L_17:
        /*0064*/ 	.byte	0x04, 0x1e
        /*0066*/ 	.short	(.L_19 - .L_18)
.L_18:
        /*0068*/ 	.word	0x00000000


	//----- nvinfo : EIATTR_CBANK_PARAM_SIZE
	.align		4
.L_19:
        /*006c*/ 	.byte	0x03, 0x19
        /*006e*/ 	.short	0x0018


	//----- nvinfo : EIATTR_PARAM_CBANK
	.align		4
        /*0070*/ 	.byte	0x04, 0x0a
        /*0072*/ 	.short	(.L_21 - .L_20)
	.align		4
.L_20:
        /*0074*/ 	.word	index@(.nv.constant0.mymatmul_kernel0)
        /*0078*/ 	.short	0x0380
        /*007a*/ 	.short	0x0018


	//----- nvinfo : EIATTR_SW_WAR
	.align		4
.L_21:
        /*007c*/ 	.byte	0x04, 0x36
        /*007e*/ 	.short	(.L_23 - .L_22)
.L_22:
        /*0080*/ 	.word	0x00000008
.L_23:


//--------------------- .nv.callgraph             --------------------------
	.section	.nv.callgraph,"",@"SHT_CUDA_CALLGRAPH"
	.align	4
	.sectionentsize	8
	.align		4
        /*0000*/ 	.word	0x00000000
	.align		4
        /*0004*/ 	.word	0xffffffff
	.align		4
        /*0008*/ 	.word	0x00000000
	.align		4
        /*000c*/ 	.word	0xfffffffe
	.align		4
        /*0010*/ 	.word	0x00000000
	.align		4
        /*0014*/ 	.word	0xfffffffd
	.align		4
        /*0018*/ 	.word	0x00000000
	.align		4
        /*001c*/ 	.word	0xfffffffc


//--------------------- .text.mymatmul_kernel0    --------------------------
	.section	.text.mymatmul_kernel0,"ax",@progbits
	.align	128
        .global         mymatmul_kernel0
        .type           mymatmul_kernel0,@function
        .size           mymatmul_kernel0,(.L_x_7 - mymatmul_kernel0)
        .other          mymatmul_kernel0,@"STO_CUDA_ENTRY STV_DEFAULT"
mymatmul_kernel0:
.text.mymatmul_kernel0:
[----:B------:R-:W0:Y:S02]  /*0000*/  LDC R1, c[0x0][0x37c] ;  /* 0x0000df00ff017b82 */ /* 0x000e240000000800 */
[----:B0-----:R-:W-:Y:S01]  /*0010*/  IADD3 R1, PT, PT, R1, -0x2000, RZ ;  /* 0xffffe00001017810 */ /* 0x001fe20007ffe0ff */
[----:B------:R-:W-:-:S03]  /*0020*/  HFMA2 R0, -RZ, RZ, 0, 0 ;  /* 0x00000000ff007431 */ /* 0x000fc600000001ff */
[----:B------:R-:W-:-:S15]  /*0030*/  R2UR UR9, R1 ;  /* 0x00000000010972ca */ /* 0x000fde00000e0000 */
.L_x_0:
[C---:B-1----:R-:W-:Y:S02]  /*0040*/  SHF.L.U32 R2, R0.reuse, 0x3, RZ ;  /* 0x0000000300027819 */ /* 0x042fe400000006ff */
[C---:B------:R-:W-:Y:S02]  /*0050*/  IADD3 R3, PT, PT, R0.reuse, 0x4, RZ ;  /* 0x0000000400037810 */ /* 0x040fe40007ffe0ff */
[----:B------:R-:W-:Y:S02]  /*0060*/  IADD3 R5, PT, PT, R0, 0x8, RZ ;  /* 0x0000000800057810 */ /* 0x000fe40007ffe0ff */
[----:B------:R-:W-:Y:S02]  /*0070*/  LEA R2, R2, R1, 0x2 ;  /* 0x0000000102027211 */ /* 0x000fe400078e10ff */
[----:B------:R-:W-:Y:S02]  /*0080*/  SHF.L.U32 R4, R3, 0x3, RZ ;  /* 0x0000000303047819 */ /* 0x000fe400000006ff */
[----:B------:R-:W-:Y:S01]  /*0090*/  IADD3 R3, PT, PT, R0, 0x10, RZ ;  /* 0x0000001000037810 */ /* 0x000fe20007ffe0ff */
[----:B------:R-:W-:Y:S01]  /*00a0*/  STL.128 [R2], RZ ;  /* 0x000000ff02007387 */ /* 0x000fe20000100c00 */
[----:B------:R-:W-:-:S02]  /*00b0*/  SHF.L.U32 R6, R5, 0x3, RZ ;  /* 0x0000000305067819 */ /* 0x000fc400000006ff */
[----:B------:R-:W-:Y:S01]  /*00c0*/  IADD3 R7, PT, PT, R0, 0xc, RZ ;  /* 0x0000000c00077810 */ /* 0x000fe20007ffe0ff */
[----:B------:R-:W-:Y:S01]  /*00d0*/  STL.128 [R2+0x1000], RZ ;  /* 0x001000ff02007387 */ /* 0x000fe20000100c00 */
[-C--:B------:R-:W-:Y:S02]  /*00e0*/  LEA R4, R4, R1.reuse, 0x2 ;  /* 0x0000000104047211 */ /* 0x080fe400078e10ff */
[----:B------:R-:W-:Y:S01]  /*00f0*/  LEA R6, R6, R1, 0x2 ;  /* 0x0000000106067211 */ /* 0x000fe200078e10ff */
[----:B------:R-:W-:Y:S01]  /*0100*/  STL.128 [R2+0x10], RZ ;  /* 0x000010ff02007387 */ /* 0x000fe20000100c00 */
[----:B------:R-:W-:Y:S02]  /*0110*/  SHF.L.U32 R8, R7, 0x3, RZ ;  /* 0x0000000307087819 */ /* 0x000fe400000006ff */
[C---:B------:R-:W-:Y:S01]  /*0120*/  IADD3 R5, PT, PT, R0.reuse, 0x14, RZ ;  /* 0x0000001400057810 */ /* 0x040fe20007ffe0ff */
[----:B------:R-:W-:Y:S01]  /*0130*/  STL.128 [R2+0x1010], RZ ;  /* 0x001010ff02007387 */ /* 0x000fe20000100c00 */
[----:B------:R-:W-:-:S02]  /*0140*/  IADD3 R7, PT, PT, R0, 0x18, RZ ;  /* 0x0000001800077810 */ /* 0x000fc40007ffe0ff */
[----:B------:R-:W-:Y:S01]  /*0150*/  LEA R8, R8, R1, 0x2 ;  /* 0x0000000108087211 */ /* 0x000fe200078e10ff */
[----:B------:R-:W-:Y:S04]  /*0160*/  STL.128 [R2+0x20], RZ ;  /* 0x000020ff02007387 */ /* 0x000fe80000100c00 */
        /* <DEDUP_REMOVED lines=10> */
[----:B------:R0:W-:Y:S04]  /*0210*/  STL.128 [R2+0x1070], RZ ;  /* 0x001070ff02007387 */ /* 0x0001e80000100c00 */
[----:B------:R-:W-:Y:S01]  /*0220*/  STL.128 [R4], RZ ;  /* 0x000000ff04007387 */ /* 0x000fe20000100c00 */
[----:B0-----:R-:W-:-:S03]  /*0230*/  SHF.L.U32 R2, R3, 0x3, RZ ;  /* 0x0000000303027819 */ /* 0x001fc600000006ff */
[----:B------:R-:W-:Y:S01]  /*0240*/  STL.128 [R4+0x1000], RZ ;  /* 0x001000ff04007387 */ /* 0x000fe20000100c00 */
[----:B------:R-:W-:-:S03]  /*0250*/  LEA R3, R2, R1, 0x2 ;  /* 0x0000000102037211 */ /* 0x000fc600078e10ff */
[----:B------:R-:W-:Y:S01]  /*0260*/  STL.128 [R4+0x10], RZ ;  /* 0x000010ff04007387 */ /* 0x000fe20000100c00 */
[C---:B------:R-:W-:Y:S02]  /*0270*/  IADD3 R2, PT, PT, R0.reuse, 0x1c, RZ ;  /* 0x0000001c00027810 */ /* 0x040fe40007ffe0ff */
[----:B------:R-:W-:Y:S01]  /*0280*/  IADD3 R0, PT, PT, R0, 0x20, RZ ;  /* 0x0000002000007810 */ /* 0x000fe20007ffe0ff */
[----:B------:R-:W-:Y:S01]  /*0290*/  STL.128 [R4+0x1010], RZ ;  /* 0x001010ff04007387 */ /* 0x000fe20000100c00 */
[----:B------:R-:W-:Y:S02]  /*02a0*/  SHF.L.U32 R2, R2, 0x3, RZ ;  /* 0x0000000302027819 */ /* 0x000fe400000006ff */
[----:B------:R-:W-:Y:S01]  /*02b0*/  ISETP.NE.AND P0, PT, R0, 0x80, PT ;  /* 0x000000800000780c */ /* 0x000fe20003f05270 */
[----:B------:R-:W-:Y:S01]  /*02c0*/  STL.128 [R4+0x20], RZ ;  /* 0x000020ff04007387 */ /* 0x000fe20000100c00 */
[----:B------:R-:W-:-:S03]  /*02d0*/  LEA R2, R2, R1, 0x2 ;  /* 0x0000000102027211 */ /* 0x000fc600078e10ff */
        /* <DEDUP_REMOVED lines=11> */
[----:B------:R-:W-:Y:S04]  /*0390*/  STL.128 [R6], RZ ;  /* 0x000000ff06007387 */ /* 0x000fe80000100c00 */
[----:B------:R-:W-:Y:S01]  /*03a0*/  STL.128 [R6+0x1000], RZ ;  /* 0x001000ff06007387 */ /* 0x000fe20000100c00 */
[----:B0-----:R-:W-:-:S03]  /*03b0*/  SHF.L.U32 R4, R5, 0x3, RZ ;  /* 0x0000000305047819 */ /* 0x001fc600000006ff */
        /* <DEDUP_REMOVED lines=15> */
[----:B------:R1:W-:Y:S01]  /*04b0*/  STL.128 [R8], RZ ;  /* 0x000000ff08007387 */ /* 0x0003e20000100c00 */
[----:B0-----:R-:W-:-:S03]  /*04c0*/  SHF.L.U32 R6, R7, 0x3, RZ ;  /* 0x0000000307067819 */ /* 0x001fc600000006ff */
[----:B------:R1:W-:Y:S01]  /*04d0*/  STL.128 [R8+0x1000], RZ ;  /* 0x001000ff08007387 */ /* 0x0003e20000100c00 */
[----:B------:R-:W-:-:S03]  /*04e0*/  LEA R6, R6, R1, 0x2 ;  /* 0x0000000106067211 */ /* 0x000fc600078e10ff */
[----:B------:R1:W-:Y:S04]  /*04f0*/  STL.128 [R8+0x10], RZ ;  /* 0x000010ff08007387 */ /* 0x0003e80000100c00 */
        /* <DEDUP_REMOVED lines=13> */
[----:B------:R1:W-:Y:S04]  /*05d0*/  STL.128 [R3], RZ ;  /* 0x000000ff03007387 */ /* 0x0003e80000100c00 */
        /* <DEDUP_REMOVED lines=62> */
[----:B------:R1:W-:Y:S01]  /*09c0*/  STL.128 [R2+0x1070], RZ ;  /* 0x001070ff02007387 */ /* 0x0003e20000100c00 */
[----:B------:R-:W-:Y:S05]  /*09d0*/  @P0 BRA `(.L_x_0) ;  /* 0xfffffff400980947 */ /* 0x000fea000383ffff */
[----:B------:R-:W1:Y:S01]  /*09e0*/  S2R R0, SR_TID.X ;  /* 0x0000000000007919 */ /* 0x000e620000002100 */
[----:B------:R-:W0:Y:S01]  /*09f0*/  S2UR UR8, SR_CTAID.X ;  /* 0x00000000000879c3 */ /* 0x000e220000002500 */
[----:B------:R-:W2:Y:S01]  /*0a00*/  LDCU.64 UR12, c[0x0][0x358] ;  /* 0x00006b00ff0c77ac */ /* 0x000ea20008000a00 */
[----:B------:R-:W-:Y:S02]  /*0a10*/  UIADD3 UR9, UPT, UPT, UR9, 0x1000, URZ ;  /* 0x0000100009097890 */ /* 0x000fe4000fffe0ff */
[----:B0-----:R-:W-:-:S04]  /*0a20*/  USHF.L.U32 UR4, UR8, 0x9, URZ ;  /* 0x0000000908047899 */ /* 0x001fc800080006ff */
[----:B------:R-:W-:Y:S01]  /*0a30*/  ULOP3.LUT UR6, UR4, 0xe00, URZ, 0xc0, !UPT ;  /* 0x00000e0004067892 */ /* 0x000fe2000f8ec0ff */
[----:B-1----:R-:W-:Y:S02]  /*0a40*/  SHF.L.U32 R3, R0, 0xe, RZ ;  /* 0x0000000e00037819 */ /* 0x002fe400000006ff */
[----:B--2---:R-:W-:-:S09]  /*0a50*/  UMOV UR4, URZ ;  /* 0x000000ff00047c82 */ /* 0x004fd20008000000 */
.L_x_4:
[----:B0-----:R-:W0:Y:S01]  /*0a60*/  LDC.64 R4, c[0x0][0x388] ;  /* 0x0000e200ff047b82 */ /* 0x001e220000000a00 */
[----:B------:R-:W-:Y:S02]  /*0a70*/  IADD3 R2, PT, PT, R0, UR6, RZ ;  /* 0x0000000600027c10 */ /* 0x000fe4000fffe0ff */
[----:B------:R-:W-:-:S04]  /*0a80*/  MOV R7, UR4 ;  /* 0x0000000400077c02 */ /* 0x000fc80008000f00 */
[----:B------:R-:W-:-:S05]  /*0a90*/  LEA R7, R7, R2, 0xc ;  /* 0x0000000207077211 */ /* 0x000fca00078e60ff */
[----:B0-----:R-:W-:-:S05]  /*0aa0*/  IMAD.WIDE.U32 R4, R7, 0x4, R4 ;  /* 0x0000000407047825 */ /* 0x001fca00078e0004 */
[----:B------:R0:W5:Y:S04]  /*0ab0*/  LDG.E.CONSTANT R24, desc[UR12][R4.64] ;  /* 0x0000000c04187981 */ /* 0x000168000c1e9900 */
[----:B------:R0:W5:Y:S04]  /*0ac0*/  LDG.E.CONSTANT R26, desc[UR12][R4.64+0x100] ;  /* 0x0001000c041a7981 */ /* 0x000168000c1e9900 */
[----:B------:R0:W5:Y:S04]  /*0ad0*/  LDG.E.CONSTANT R28, desc[UR12][R4.64+0x200] ;  /* 0x0002000c041c7981 */ /* 0x000168000c1e9900 */
[----:B------:R0:W5:Y:S04]  /*0ae0*/  LDG.E.CONSTANT R30, desc[UR12][R4.64+0x300] ;  /* 0x0003000c041e7981 */ /* 0x000168000c1e9900 */
[----:B------:R0:W5:Y:S04]  /*0af0*/  LDG.E.CONSTANT R32, desc[UR12][R4.64+0x400] ;  /* 0x0004000c04207981 */ /* 0x000168000c1e9900 */
[----:B------:R0:W5:Y:S04]  /*0b00*/  LDG.E.CONSTANT R2, desc[UR12][R4.64+0x500] ;  /* 0x0005000c04027981 */ /* 0x000168000c1e9900 */
[----:B------:R0:W5:Y:S04]  /*0b10*/  LDG.E.CONSTANT R22, desc[UR12][R4.64+0x600] ;  /* 0x0006000c04167981 */ /* 0x000168000c1e9900 */
[----:B------:R0:W5:Y:S01]  /*0b20*/  LDG.E.CONSTANT R34, desc[UR12][R4.64+0x700] ;  /* 0x0007000c04227981 */ /* 0x000162000c1e9900 */
[----:B------:R-:W-:Y:S01]  /*0b30*/  BAR.SYNC.DEFER_BLOCKING 0x0 ;  /* 0x0000000000007b1d */ /* 0x000fe20000010000 */
[----:B------:R-:W-:-:S05]  /*0b40*/  ISETP.GT.U32.AND P0, PT, R0, 0xf, PT ;  /* 0x0000000f0000780c */ /* 0x000fca0003f04070 */
[----:B------:R-:W-:Y:S08]  /*0b50*/  BSSY.RECONVERGENT B0, `(.L_x_1) ;  /* 0x0000020000007945 */ /* 0x000ff00003800200 */
[----:B0-----:R-:W-:Y:S05]  /*0b60*/  @P0 BRA `(.L_x_2) ;  /* 0x0000000000780947 */ /* 0x001fea0003800000 */
[----:B------:R-:W0:Y:S01]  /*0b70*/  LDC.64 R20, c[0x0][0x380] ;  /* 0x0000e000ff147b82 */ /* 0x000e220000000a00 */
[----:B------:R-:W-:-:S04]  /*0b80*/  USHF.L.U32 UR5, UR8, 0xf, URZ ;  /* 0x0000000f08057899 */ /* 0x000fc800080006ff */
[----:B------:R-:W-:-:S06]  /*0b90*/  ULOP3.LUT UR5, UR5, 0x7ffc0000, URZ, 0xc0, !UPT ;  /* 0x7ffc000005057892 */ /* 0x000fcc000f8ec0ff */
[----:B------:R-:W-:-:S04]  /*0ba0*/  MOV R4, UR5 ;  /* 0x0000000500047c02 */ /* 0x000fc80008000f00 */
[----:B------:R-:W-:-:S05]  /*0bb0*/  IADD3 R5, PT, PT, R4, UR4, R3 ;  /* 0x0000000404057c10 */ /* 0x000fca000fffe003 */
[----:B0-----:R-:W-:-:S05]  /*0bc0*/  IMAD.WIDE.U32 R20, R5, 0x4, R20 ;  /* 0x0000000405147825 */ /* 0x001fca00078e0014 */
[----:B------:R-:W2:Y:S04]  /*0bd0*/  LDG.E.CONSTANT R4, desc[UR12][R20.64] ;  /* 0x0000000c14047981 */ /* 0x000ea8000c1e9900 */
[----:B------:R-:W2:Y:S04]  /*0be0*/  LDG.E.CONSTANT R5, desc[UR12][R20.64+0x1000] ;  /* 0x0010000c14057981 */ /* 0x000ea8000c1e9900 */
[----:B------:R-:W2:Y:S04]  /*0bf0*/  LDG.E.CONSTANT R6, desc[UR12][R20.64+0x2000] ;  /* 0x0020000c14067981 */ /* 0x000ea8000c1e9900 */
[----:B------:R-:W2:Y:S04]  /*0c00*/  LDG.E.CONSTANT R7, desc[UR12][R20.64+0x3000] ;  /* 0x0030000c14077981 */ /* 0x000ea8000c1e9900 */
[----:B------:R-:W3:Y:S04]  /*0c10*/  LDG.E.CONSTANT R8, desc[UR12][R20.64+0x4000] ;  /* 0x0040000c14087981 */ /* 0x000ee8000c1e9900 */
[----:B------:R-:W3:Y:S04]  /*0c20*/  LDG.E.CONSTANT R9, desc[UR12][R20.64+0x5000] ;  /* 0x0050000c14097981 */ /* 0x000ee8000c1e9900 */
[----:B------:R-:W3:Y:S04]  /*0c30*/  LDG.E.CONSTANT R10, desc[UR12][R20.64+0x6000] ;  /* 0x0060000c140a7981 */ /* 0x000ee8000c1e9900 */
[----:B------:R-:W3:Y:S04]  /*0c40*/  LDG.E.CONSTANT R11, desc[UR12][R20.64+0x7000] ;  /* 0x0070000c140b7981 */ /* 0x000ee8000c1e9900 */
[----:B------:R-:W4:Y:S04]  /*0c50*/  LDG.E.CONSTANT R12, desc[UR12][R20.64+0x8000] ;  /* 0x0080000c140c7981 */ /* 0x000f28000c1e9900 */
[----:B------:R-:W4:Y:S04]  /*0c60*/  LDG.E.CONSTANT R13, desc[UR12][R20.64+0x9000] ;  /* 0x0090000c140d7981 */ /* 0x000f28000c1e9900 */
[----:B------:R-:W4:Y:S04]  /*0c70*/  LDG.E.CONSTANT R14, desc[UR12][R20.64+0xa000] ;  /* 0x00a0000c140e7981 */ /* 0x000f28000c1e9900 */
[----:B------:R-:W4:Y:S04]  /*0c80*/  LDG.E.CONSTANT R15, desc[UR12][R20.64+0xb000] ;  /* 0x00b0000c140f7981 */ /* 0x000f28000c1e9900 */
[----:B------:R-:W4:Y:S04]  /*0c90*/  LDG.E.CONSTANT R16, desc[UR12][R20.64+0xc000] ;  /* 0x00c0000c14107981 */ /* 0x000f28000c1e9900 */
[----:B------:R-:W4:Y:S04]  /*0ca0*/  LDG.E.CONSTANT R17, desc[UR12][R20.64+0xd000] ;  /* 0x00d0000c14117981 */ /* 0x000f28000c1e9900 */
[----:B------:R-:W4:Y:S04]  /*0cb0*/  LDG.E.CONSTANT R18, desc[UR12][R20.64+0xe000] ;  /* 0x00e0000c14127981 */ /* 0x000f28000c1e9900 */
[----:B------:R-:W4:Y:S01]  /*0cc0*/  LDG.E.CONSTANT R19, desc[UR12][R20.64+0xf000] ;  /* 0x00f0000c14137981 */ /* 0x000f22000c1e9900 */
[----:B------:R-:W0:Y:S01]  /*0cd0*/  S2UR UR7, SR_CgaCtaId ;  /* 0x00000000000779c3 */ /* 0x000e220000008800 */
[----:B------:R-:W-:-:S02]  /*0ce0*/  UMOV UR5, 0x400 ;  /* 0x0000040000057882 */ /* 0x000fc40000000000 */
[----:B0-----:R-:W-:-:S06]  /*0cf0*/  ULEA UR5, UR7, UR5, 0x18 ;  /* 0x0000000507057291 */ /* 0x001fcc000f8ec0ff */
[----:B------:R-:W-:-:S05]  /*0d00*/  LEA R23, R0, UR5, 0x6 ;  /* 0x0000000500177c11 */ /* 0x000fca000f8e30ff */
[----:B--2---:R0:W-:Y:S04]  /*0d10*/  STS.128 [R23], R4 ;  /* 0x0000000417007388 */ /* 0x0041e80000000c00 */
[----:B---3--:R0:W-:Y:S04]  /*0d20*/  STS.128 [R23+0x10], R8 ;  /* 0x0000100817007388 */ /* 0x0081e80000000c00 */
[----:B----4-:R0:W-:Y:S04]  /*0d30*/  STS.128 [R23+0x20], R12 ;  /* 0x0000200c17007388 */ /* 0x0101e80000000c00 */
[----:B------:R0:W-:Y:S02]  /*0d40*/  STS.128 [R23+0x30], R16 ;  /* 0x0000301017007388 */ /* 0x0001e40000000c00 */
.L_x_2:
[----:B------:R-:W-:Y:S05]  /*0d50*/  BSYNC.RECONVERGENT B0 ;  /* 0x0000000000007941 */ /* 0x000fea0003800200 */
.L_x_1:
[----:B------:R-:W1:Y:S01]  /*0d60*/  S2UR UR10, SR_CgaCtaId ;  /* 0x00000000000a79c3 */ /* 0x000e620000008800 */
[----:B------:R-:W-:Y:S01]  /*0d70*/  UMOV UR7, 0x400 ;  /* 0x0000040000077882 */ /* 0x000fe20000000000 */
[C---:B0-----:R-:W-:Y:S01]  /*0d80*/  SHF.L.U32 R4, R0.reuse, 0x5, RZ ;  /* 0x0000000500047819 */ /* 0x041fe200000006ff */
[----:B------:R-:W-:Y:S01]  /*0d90*/  UIADD3 UR5, UPT, UPT, UR7, 0x400, URZ ;  /* 0x0000040007057890 */ /* 0x000fe2000fffe0ff */
[----:B------:R-:W-:Y:S02]  /*0da0*/  SHF.L.U32 R16, R0, 0x4, RZ ;  /* 0x0000000400107819 */ /* 0x000fe400000006ff */
[----:B------:R-:W-:Y:S02]  /*0db0*/  LOP3.LUT R18, R4, 0x3e0, RZ, 0xc0, !PT ;  /* 0x000003e004127812 */ /* 0x000fe400078ec0ff */
[----:B------:R-:W-:Y:S01]  /*0dc0*/  LOP3.LUT R16, R16, 0x200, RZ, 0xc0, !PT ;  /* 0x0000020010107812 */ /* 0x000fe200078ec0ff */
[----:B-1----:R-:W-:Y:S02]  /*0dd0*/  ULEA UR5, UR10, UR5, 0x18 ;  /* 0x000000050a057291 */ /* 0x002fe4000f8ec0ff */
[----:B------:R-:W-:-:S04]  /*0de0*/  ULEA UR7, UR10, UR7, 0x18 ;  /* 0x000000070a077291 */ /* 0x000fc8000f8ec0ff */
[----:B------:R-:W-:-:S05]  /*0df0*/  LEA R17, R0, UR5, 0x2 ;  /* 0x0000000500117c11 */ /* 0x000fca000f8e10ff */
[----:B-----5:R-:W-:Y:S04]  /*0e00*/  STS [R17], R24 ;  /* 0x0000001811007388 */ /* 0x020fe80000000800 */
[----:B------:R-:W-:Y:S04]  /*0e10*/  STS [R17+0x100], R26 ;  /* 0x0001001a11007388 */ /* 0x000fe80000000800 */
[----:B------:R-:W-:Y:S04]  /*0e20*/  STS [R17+0x200], R28 ;  /* 0x0002001c11007388 */ /* 0x000fe80000000800 */
[----:B------:R-:W-:Y:S04]  /*0e30*/  STS [R17+0x300], R30 ;  /* 0x0003001e11007388 */ /* 0x000fe80000000800 */
[----:B------:R-:W-:Y:S04]  /*0e40*/  STS [R17+0x400], R32 ;  /* 0x0004002011007388 */ /* 0x000fe80000000800 */
[----:B------:R0:W-:Y:S04]  /*0e50*/  STS [R17+0x500], R2 ;  /* 0x0005000211007388 */ /* 0x0001e80000000800 */
[----:B------:R1:W-:Y:S04]  /*0e60*/  STS [R17+0x600], R22 ;  /* 0x0006001611007388 */ /* 0x0003e80000000800 */
[----:B------:R1:W-:Y:S01]  /*0e70*/  STS [R17+0x700], R34 ;  /* 0x0007002211007388 */ /* 0x0003e20000000800 */
[----:B0-----:R-:W-:Y:S01]  /*0e80*/  IADD3 R2, PT, PT, R16, UR7, RZ ;  /* 0x0000000710027c10 */ /* 0x001fe2000fffe0ff */
[----:B------:R-:W-:Y:S01]  /*0e90*/  UMOV UR7, UR9 ;  /* 0x0000000900077c82 */ /* 0x000fe20008000000 */
[----:B------:R-:W-:Y:S06]  /*0ea0*/  BAR.SYNC.DEFER_BLOCKING 0x0 ;  /* 0x0000000000007b1d */ /* 0x000fec0000010000 */
[----:B------:R1:W0:Y:S04]  /*0eb0*/  LDS.128 R36, [R18+UR5] ;  /* 0x0000000512247984 */ /* 0x0002280008000c00 */
[----:B------:R1:W2:Y:S04]  /*0ec0*/  LDS.128 R4, [R18+UR5+0x400] ;  /* 0x0004000512047984 */ /* 0x0002a80008000c00 */
[----:B------:R1:W3:Y:S04]  /*0ed0*/  LDS.128 R8, [R18+UR5+0x10] ;  /* 0x0000100512087984 */ /* 0x0002e80008000c00 */
[----:B------:R1:W4:Y:S01]  /*0ee0*/  LDS.128 R12, [R18+UR5+0x410] ;  /* 0x00041005120c7984 */ /* 0x0003220008000c00 */
[----:B------:R-:W-:-:S05]  /*0ef0*/  UMOV UR5, URZ ;  /* 0x000000ff00057c82 */ /* 0x000fca0008000000 */
.L_x_3:
[----:B01----:R-:W0:Y:S04]  /*0f00*/  LDL.128 R16, [UR7+-0x1000] ;  /* 0xfff00007ff107983 */ /* 0x003e280008100c00 */
[----:B------:R-:W0:Y:S04]  /*0f10*/  LDS.128 R32, [R2] ;  /* 0x0000000002207984 */ /* 0x000e280000000c00 */
[----:B------:R-:W2:Y:S04]  /*0f20*/  LDL.128 R24, [UR7] ;  /* 0x00000007ff187983 */ /* 0x000ea80008100c00 */
[----:B------:R-:W3:Y:S01]  /*0f30*/  LDL.128 R20, [UR7+-0xff0] ;  /* 0xfff01007ff147983 */ /* 0x000ee20008100c00 */
[----:B0-----:R-:W-:Y:S01]  /*0f40*/  FFMA R28, R36, R32, R16 ;  /* 0x00000020241c7223 */ /* 0x001fe20000000010 */
[C---:B------:R-:W-:Y:S01]  /*0f50*/  FFMA R29, R32.reuse, R37, R17 ;  /* 0x00000025201d7223 */ /* 0x040fe20000000011 */
[C---:B------:R-:W-:Y:S01]  /*0f60*/  FFMA R30, R32.reuse, R38, R18 ;  /* 0x00000026201e7223 */ /* 0x040fe20000000012 */
[----:B------:R-:W-:-:S02]  /*0f70*/  FFMA R31, R32, R39, R19 ;  /* 0x00000027201f7223 */ /* 0x000fc40000000013 */
[----:B------:R-:W4:Y:S04]  /*0f80*/  LDL.128 R16, [UR7+0x10] ;  /* 0x00001007ff107983 */ /* 0x000f280008100c00 */
[----:B------:R-:W-:Y:S01]  /*0f90*/  STL.128 [UR7+-0x1000], R28 ;  /* 0xfff0001cff007987 */ /* 0x000fe20008100c07 */
[----:B--2---:R-:W-:Y:S01]  /*0fa0*/  FFMA R24, R4, R32, R24 ;  /* 0x0000002004187223 */ /* 0x004fe20000000018 */
[C---:B------:R-:W-:Y:S01]  /*0fb0*/  FFMA R25, R32.reuse, R5, R25 ;  /* 0x0000000520197223 */ /* 0x040fe20000000019 */
[C---:B------:R-:W-:Y:S01]  /*0fc0*/  FFMA R26, R32.reuse, R6, R26 ;  /* 0x00000006201a7223 */ /* 0x040fe2000000001a */
[----:B------:R-:W-:-:S05]  /*0fd0*/  FFMA R27, R32, R7, R27 ;  /* 0x00000007201b7223 */ /* 0x000fca000000001b */
[----:B------:R0:W-:Y:S01]  /*0fe0*/  STL.128 [UR7], R24 ;  /* 0x00000018ff007987 */ /* 0x0001e20008100c07 */
[----:B---3--:R-:W-:Y:S01]  /*0ff0*/  FFMA R44, R8, R32, R20 ;  /* 0x00000020082c7223 */ /* 0x008fe20000000014 */
[C---:B------:R-:W-:Y:S01]  /*1000*/  FFMA R45, R32.reuse, R9, R21 ;  /* 0x00000009202d7223 */ /* 0x040fe20000000015 */
[C---:B------:R-:W-:Y:S01]  /*1010*/  FFMA R46, R32.reuse, R10, R22 ;  /* 0x0000000a202e7223 */ /* 0x040fe20000000016 */
[----:B------:R-:W-:Y:S02]  /*1020*/  FFMA R47, R32, R11, R23 ;  /* 0x0000000b202f7223 */ /* 0x000fe40000000017 */
[----:B------:R-:W2:Y:S04]  /*1030*/  LDL.128 R20, [UR7+-0xfe0] ;  /* 0xfff02007ff147983 */ /* 0x000ea80008100c00 */
[----:B0-----:R-:W3:Y:S01]  /*1040*/  LDL.128 R24, [UR7+0x20] ;  /* 0x00002007ff187983 */ /* 0x001ee20008100c00 */
[----:B----4-:R-:W-:Y:S01]  /*1050*/  FFMA R28, R12, R32, R16 ;  /* 0x000000200c1c7223 */ /* 0x010fe20000000010 */
[C---:B------:R-:W-:Y:S01]  /*1060*/  FFMA R29, R32.reuse, R13, R17 ;  /* 0x0000000d201d7223 */ /* 0x040fe20000000011 */
[C---:B------:R-:W-:Y:S01]  /*1070*/  FFMA R30, R32.reuse, R14, R18 ;  /* 0x0000000e201e7223 */ /* 0x040fe20000000012 */
[----:B------:R-:W-:-:S02]  /*1080*/  FFMA R31, R32, R15, R19 ;  /* 0x0000000f201f7223 */ /* 0x000fc40000000013 */
[----:B------:R-:W4:Y:S04]  /*1090*/  LDL.128 R16, [UR7+-0xfd0] ;  /* 0xfff03007ff107983 */ /* 0x000f280008100c00 */
[----:B------:R-:W-:Y:S04]  /*10a0*/  STL.128 [UR7+0x10], R28 ;  /* 0x0000101cff007987 */ /* 0x000fe80008100c07 */
[----:B------:R3:W-:Y:S01]  /*10b0*/  STL.128 [UR7+-0xff0], R44 ;  /* 0xfff0102cff007987 */ /* 0x0007e20008100c07 */
[-C--:B--2---:R-:W-:Y:S01]  /*10c0*/  FFMA R40, R36, R33.reuse, R20 ;  /* 0x0000002124287223 */ /* 0x084fe20000000014 */
[-C--:B------:R-:W-:Y:S01]  /*10d0*/  FFMA R41, R37, R33.reuse, R21 ;  /* 0x0000002125297223 */ /* 0x080fe20000000015 */
[-C--:B------:R-:W-:Y:S01]  /*10e0*/  FFMA R42, R38, R33.reuse, R22 ;  /* 0x00000021262a7223 */ /* 0x080fe20000000016 */
[----:B------:R-:W-:-:S02]  /*10f0*/  FFMA R43, R39, R33, R23 ;  /* 0x00000021272b7223 */ /* 0x000fc40000000017 */
[----:B------:R-:W2:Y:S01]  /*1100*/  LDL.128 R20, [UR7+0x30] ;  /* 0x00003007ff147983 */ /* 0x000ea20008100c00 */
[-C--:B---3--:R-:W-:Y:S01]  /*1110*/  FFMA R44, R4, R33.reuse, R24 ;  /* 0x00000021042c7223 */ /* 0x088fe20000000018 */
[-C--:B------:R-:W-:Y:S01]  /*1120*/  FFMA R45, R5, R33.reuse, R25 ;  /* 0x00000021052d7223 */ /* 0x080fe20000000019 */
[-C--:B------:R-:W-:Y:S01]  /*1130*/  FFMA R46, R6, R33.reuse, R26 ;  /* 0x00000021062e7223 */ /* 0x080fe2000000001a */
[-C--:B------:R-:W-:Y:S02]  /*1140*/  FFMA R47, R7, R33.reuse, R27 ;  /* 0x00000021072f7223 */ /* 0x080fe4000000001b */
[----:B------:R-:W3:Y:S01]  /*1150*/  LDL.128 R24, [UR7+-0xfc0] ;  /* 0xfff04007ff187983 */ /* 0x000ee20008100c00 */
[-C--:B----4-:R-:W-:Y:S01]  /*1160*/  FFMA R28, R8, R33.reuse, R16 ;  /* 0x00000021081c7223 */ /* 0x090fe20000000010 */
[-C--:B------:R-:W-:Y:S01]  /*1170*/  FFMA R29, R9, R33.reuse, R17 ;  /* 0x00000021091d7223 */ /* 0x080fe20000000011 */
[-C--:B------:R-:W-:Y:S01]  /*1180*/  FFMA R30, R10, R33.reuse, R18 ;  /* 0x000000210a1e7223 */ /* 0x080fe20000000012 */
[----:B------:R-:W-:-:S02]  /*1190*/  FFMA R31, R11, R33, R19 ;  /* 0x000000210b1f7223 */ /* 0x000fc40000000013 */
[----:B------:R-:W4:Y:S04]  /*11a0*/  LDL.128 R16, [UR7+0x40] ;  /* 0x00004007ff107983 */ /* 0x000f280008100c00 */
[----:B------:R-:W-:Y:S04]  /*11b0*/  STL.128 [UR7+-0xfd0], R28 ;  /* 0xfff0301cff007987 */ /* 0x000fe80008100c07 */
[----:B------:R3:W-:Y:S04]  /*11c0*/  STL.128 [UR7+0x20], R44 ;  /* 0x0000202cff007987 */ /* 0x0007e80008100c07 */
[----:B------:R0:W-:Y:S01]  /*11d0*/  STL.128 [UR7+-0xfe0], R40 ;  /* 0xfff02028ff007987 */ /* 0x0001e20008100c07 */
[-C--:B--2---:R-:W-:Y:S01]  /*11e0*/  FFMA R20, R12, R33.reuse, R20 ;  /* 0x000000210c147223 */ /* 0x084fe20000000014 */
[-C--:B------:R-:W-:Y:S01]  /*11f0*/  FFMA R21, R13, R33.reuse, R21 ;  /* 0x000000210d157223 */ /* 0x080fe20000000015 */
[-C--:B------:R-:W-:Y:S01]  /*1200*/  FFMA R22, R14, R33.reuse, R22 ;  /* 0x000000210e167223 */ /* 0x080fe20000000016 */
[----:B------:R-:W-:Y:S01]  /*1210*/  FFMA R23, R15, R33, R23 ;  /* 0x000000210f177223 */ /* 0x000fe20000000017 */
[-C--:B---3--:R-:W-:Y:S01]  /*1220*/  FFMA R44, R36, R34.reuse, R24 ;  /* 0x00000022242c7223 */ /* 0x088fe20000000018 */
[-C--:B------:R-:W-:Y:S01]  /*1230*/  FFMA R45, R37, R34.reuse, R25 ;  /* 0x00000022252d7223 */ /* 0x080fe20000000019 */
[-C--:B------:R-:W-:Y:S01]  /*1240*/  FFMA R46, R38, R34.reuse, R26 ;  /* 0x00000022262e7223 */ /* 0x080fe2000000001a */
[-C--:B------:R-:W-:Y:S01]  /*1250*/  FFMA R47, R39, R34.reuse, R27 ;  /* 0x00000022272f7223 */ /* 0x080fe2000000001b */
[----:B0-----:R-:W2:Y:S04]  /*1260*/  LDL.128 R40, [UR7+-0xfb0] ;  /* 0xfff05007ff287983 */ /* 0x001ea80008100c00 */
[----:B------:R-:W3:Y:S04]  /*1270*/  LDL.128 R24, [UR7+0x50] ;  /* 0x00005007ff187983 */ /* 0x000ee80008100c00 */
[----:B------:R0:W-:Y:S04]  /*1280*/  STL.128 [UR7+0x30], R20 ;  /* 0x00003014ff007987 */ /* 0x0001e80008100c07 */
[----:B0-----:R-:W5:Y:S01]  /*1290*/  LDL.128 R20, [UR7+0x60] ;  /* 0x00006007ff147983 */ /* 0x001f620008100c00 */
[-C--:B----4-:R-:W-:Y:S01]  /*12a0*/  FFMA R28, R4, R34.reuse, R16 ;  /* 0x00000022041c7223 */ /* 0x090fe20000000010 */
[-C--:B------:R-:W-:Y:S01]  /*12b0*/  FFMA R29, R5, R34.reuse, R17 ;  /* 0x00000022051d7223 */ /* 0x080fe20000000011 */
[-C--:B------:R-:W-:Y:S01]  /*12c0*/  FFMA R30, R6, R34.reuse, R18 ;  /* 0x00000022061e7223 */ /* 0x080fe20000000012 */
[----:B------:R-:W-:-:S02]  /*12d0*/  FFMA R31, R7, R34, R19 ;  /* 0x00000022071f7223 */ /* 0x000fc40000000013 */
[----:B------:R-:W4:Y:S04]  /*12e0*/  LDL.128 R16, [UR7+-0xfa0] ;  /* 0xfff06007ff107983 */ /* 0x000f280008100c00 */
[----:B------:R-:W-:Y:S04]  /*12f0*/  STL.128 [UR7+-0xfc0], R44 ;  /* 0xfff0402cff007987 */ /* 0x000fe80008100c07 */
[----:B------:R0:W-:Y:S04]  /*1300*/  STL.128 [UR7+0x40], R28 ;  /* 0x0000401cff007987 */ /* 0x0001e80008100c07 */
[----:B0-----:R-:W4:Y:S01]  /*1310*/  LDL.128 R28, [UR7+-0xf90] ;  /* 0xfff07007ff1c7983 */ /* 0x001f220008100c00 */
[-C--:B---3--:R-:W-:Y:S01]  /*1320*/  FFMA R24, R12, R34.reuse, R24 ;  /* 0x000000220c187223 */ /* 0x088fe20000000018 */
[-C--:B------:R-:W-:Y:S01]  /*1330*/  FFMA R25, R13, R34.reuse, R25 ;  /* 0x000000220d197223 */ /* 0x080fe20000000019 */
[-C--:B------:R-:W-:Y:S01]  /*1340*/  FFMA R26, R14, R34.reuse, R26 ;  /* 0x000000220e1a7223 */ /* 0x080fe2000000001a */
[-C--:B------:R-:W-:Y:S01]  /*1350*/  FFMA R27, R15, R34.reuse, R27 ;  /* 0x000000220f1b7223 */ /* 0x080fe2000000001b */
[-C--:B--2---:R-:W-:Y:S01]  /*1360*/  FFMA R40, R8, R34.reuse, R40 ;  /* 0x0000002208287223 */ /* 0x084fe20000000028 */
[-C--:B------:R-:W-:Y:S01]  /*1370*/  FFMA R41, R9, R34.reuse, R41 ;  /* 0x0000002209297223 */ /* 0x080fe20000000029 */
[-C--:B------:R-:W-:Y:S01]  /*1380*/  FFMA R42, R10, R34.reuse, R42 ;  /* 0x000000220a2a7223 */ /* 0x080fe2000000002a */
[----:B------:R-:W-:Y:S01]  /*1390*/  FFMA R43, R11, R34, R43 ;  /* 0x000000220b2b7223 */ /* 0x000fe2000000002b */
[----:B------:R0:W-:Y:S04]  /*13a0*/  STL.128 [UR7+0x50], R24 ;  /* 0x00005018ff007987 */ /* 0x0001e80008100c07 */
[----:B------:R5:W-:Y:S04]  /*13b0*/  STL.128 [UR7+-0xfb0], R40 ;  /* 0xfff05028ff007987 */ /* 0x000be80008100c07 */
[----:B0-----:R-:W2:Y:S01]  /*13c0*/  LDL.128 R24, [UR7+-0xf80] ;  /* 0xfff08007ff187983 */ /* 0x001ea20008100c00 */
[-C--:B-----5:R-:W-:Y:S01]  /*13d0*/  FFMA R40, R4, R35.reuse, R20 ;  /* 0x0000002304287223 */ /* 0x0a0fe20000000014 */
[-C--:B------:R-:W-:Y:S01]  /*13e0*/  FFMA R41, R5, R35.reuse, R21 ;  /* 0x0000002305297223 */ /* 0x080fe20000000015 */
[-C--:B------:R-:W-:Y:S01]  /*13f0*/  FFMA R42, R6, R35.reuse, R22 ;  /* 0x00000023062a7223 */ /* 0x080fe20000000016 */
[----:B------:R-:W-:-:S02]  /*1400*/  FFMA R43, R7, R35, R23 ;  /* 0x00000023072b7223 */ /* 0x000fc40000000017 */
[----:B------:R-:W3:Y:S01]  /*1410*/  LDL.128 R20, [UR7+0x80] ;  /* 0x00008007ff147983 */ /* 0x000ee20008100c00 */
[-C--:B----4-:R-:W-:Y:S01]  /*1420*/  FFMA R44, R36, R35.reuse, R16 ;  /* 0x00000023242c7223 */ /* 0x090fe20000000010 */
[-C--:B------:R-:W-:Y:S01]  /*1430*/  FFMA R45, R37, R35.reuse, R17 ;  /* 0x00000023252d7223 */ /* 0x080fe20000000011 */
[-C--:B------:R-:W-:Y:S01]  /*1440*/  FFMA R46, R38, R35.reuse, R18 ;  /* 0x00000023262e7223 */ /* 0x080fe20000000012 */
[-C--:B------:R-:W-:Y:S02]  /*1450*/  FFMA R47, R39, R35.reuse, R19 ;  /* 0x00000023272f7223 */ /* 0x080fe40000000013 */
[----:B------:R-:W4:Y:S01]  /*1460*/  LDL.128 R16, [UR7+0x70] ;  /* 0x00007007ff107983 */ /* 0x000f220008100c00 */
[-C--:B------:R-:W-:Y:S01]  /*1470*/  FFMA R28, R8, R35.reuse, R28 ;  /* 0x00000023081c7223 */ /* 0x080fe2000000001c */
[-C--:B------:R-:W-:Y:S01]  /*1480*/  FFMA R29, R9, R35.reuse, R29 ;  /* 0x00000023091d7223 */ /* 0x080fe2000000001d */
[-C--:B------:R-:W-:Y:S01]  /*1490*/  FFMA R30, R10, R35.reuse, R30 ;  /* 0x000000230a1e7223 */ /* 0x080fe2000000001e */
[-C--:B------:R-:W-:Y:S01]  /*14a0*/  FFMA R31, R11, R35.reuse, R31 ;  /* 0x000000230b1f7223 */ /* 0x080fe2000000001f */
[----:B------:R-:W-:Y:S04]  /*14b0*/  STL.128 [UR7+0x60], R40 ;  /* 0x00006028ff007987 */ /* 0x000fe80008100c07 */
[----:B------:R-:W-:Y:S04]  /*14c0*/  STL.128 [UR7+-0xfa0], R44 ;  /* 0xfff0602cff007987 */ /* 0x000fe80008100c07 */
[----:B------:R0:W-:Y:S04]  /*14d0*/  STL.128 [UR7+-0xf90], R28 ;  /* 0xfff0701cff007987 */ /* 0x0001e80008100c07 */
[----:B0-----:R-:W5:Y:S01]  /*14e0*/  LDL.128 R28, [UR7+0x90] ;  /* 0x00009007ff1c7983 */ /* 0x001f620008100c00 */
[-C--:B----4-:R-:W-:Y:S01]  /*14f0*/  FFMA R32, R12, R35.reuse, R16 ;  /* 0x000000230c207223 */ /* 0x090fe20000000010 */
[-C--:B------:R-:W-:Y:S01]  /*1500*/  FFMA R33, R13, R35.reuse, R17 ;  /* 0x000000230d217223 */ /* 0x080fe20000000011 */
[-C--:B------:R-:W-:Y:S01]  /*1510*/  FFMA R34, R14, R35.reuse, R18 ;  /* 0x000000230e227223 */ /* 0x080fe20000000012 */
[----:B------:R-:W-:-:S02]  /*1520*/  FFMA R35, R15, R35, R19 ;  /* 0x000000230f237223 */ /* 0x000fc40000000013 */
[----:B------:R-:W2:Y:S02]  /*1530*/  LDS.128 R16, [R2+0x10] ;  /* 0x0000100002107984 */ /* 0x000ea40000000c00 */
[----:B--2---:R-:W-:Y:S01]  /*1540*/  FFMA R40, R36, R16, R24 ;  /* 0x0000001024287223 */ /* 0x004fe20000000018 */
[C---:B------:R-:W-:Y:S01]  /*1550*/  FFMA R41, R16.reuse, R37, R25 ;  /* 0x0000002510297223 */ /* 0x040fe20000000019 */
[C---:B------:R-:W-:Y:S01]  /*1560*/  FFMA R42, R16.reuse, R38, R26 ;  /* 0x00000026102a7223 */ /* 0x040fe2000000001a */
[----:B------:R-:W-:Y:S02]  /*1570*/  FFMA R43, R16, R39, R27 ;  /* 0x00000027102b7223 */ /* 0x000fe4000000001b */
[----:B------:R-:W2:Y:S01]  /*1580*/  LDL.128 R24, [UR7+-0xf70] ;  /* 0xfff09007ff187983 */ /* 0x000ea20008100c00 */
[----:B---3--:R-:W-:Y:S01]  /*1590*/  FFMA R44, R4, R16, R20 ;  /* 0x00000010042c7223 */ /* 0x008fe20000000014 */
[C---:B------:R-:W-:Y:S01]  /*15a0*/  FFMA R45, R16.reuse, R5, R21 ;  /* 0x00000005102d7223 */ /* 0x040fe20000000015 */
[C---:B------:R-:W-:Y:S01]  /*15b0*/  FFMA R46, R16.reuse, R6, R22 ;  /* 0x00000006102e7223 */ /* 0x040fe20000000016 */
[----:B------:R-:W-:-:S02]  /*15c0*/  FFMA R47, R16, R7, R23 ;  /* 0x00000007102f7223 */ /* 0x000fc40000000017 */
[----:B------:R-:W3:Y:S04]  /*15d0*/  LDL.128 R20, [UR7+-0xf60] ;  /* 0xfff0a007ff147983 */ /* 0x000ee80008100c00 */
[----:B------:R-:W-:Y:S04]  /*15e0*/  STL.128 [UR7+0x70], R32 ;  /* 0x00007020ff007987 */ /* 0x000fe80008100c07 */
[----:B------:R5:W-:Y:S04]  /*15f0*/  STL.128 [UR7+-0xf80], R40 ;  /* 0xfff08028ff007987 */ /* 0x000be80008100c07 */
[----:B------:R3:W-:Y:S01]  /*1600*/  STL.128 [UR7+0x80], R44 ;  /* 0x0000802cff007987 */ /* 0x0007e20008100c07 */
[----:B-----5:R-:W-:Y:S01]  /*1610*/  FFMA R40, R12, R16, R28 ;  /* 0x000000100c287223 */ /* 0x020fe2000000001c */
[C---:B------:R-:W-:Y:S01]  /*1620*/  FFMA R41, R16.reuse, R13, R29 ;  /* 0x0000000d10297223 */ /* 0x040fe2000000001d */
[C---:B------:R-:W-:Y:S01]  /*1630*/  FFMA R42, R16.reuse, R14, R30 ;  /* 0x0000000e102a7223 */ /* 0x040fe2000000001e */
[----:B------:R-:W-:-:S02]  /*1640*/  FFMA R43, R16, R15, R31 ;  /* 0x0000000f102b7223 */ /* 0x000fc4000000001f */
[----:B------:R-:W4:Y:S01]  /*1650*/  LDL.128 R28, [UR7+-0xf50] ;  /* 0xfff0b007ff1c7983 */ /* 0x000f220008100c00 */
[----:B--2---:R-:W-:Y:S01]  /*1660*/  FFMA R32, R8, R16, R24 ;  /* 0x0000001008207223 */ /* 0x004fe20000000018 */
[C---:B------:R-:W-:Y:S01]  /*1670*/  FFMA R33, R16.reuse, R9, R25 ;  /* 0x0000000910217223 */ /* 0x040fe20000000019 */
[C---:B------:R-:W-:Y:S01]  /*1680*/  FFMA R34, R16.reuse, R10, R26 ;  /* 0x0000000a10227223 */ /* 0x040fe2000000001a */
[----:B------:R-:W-:Y:S02]  /*1690*/  FFMA R35, R16, R11, R27 ;  /* 0x0000000b10237223 */ /* 0x000fe4000000001b */
[----:B------:R-:W2:Y:S01]  /*16a0*/  LDL.128 R24, [UR7+0xa0] ;  /* 0x0000a007ff187983 */ /* 0x000ea20008100c00 */
[-C--:B---3--:R-:W-:Y:S01]  /*16b0*/  FFMA R44, R36, R17.reuse, R20 ;  /* 0x00000011242c7223 */ /* 0x088fe20000000014 */
[-C--:B------:R-:W-:Y:S01]  /*16c0*/  FFMA R45, R37, R17.reuse, R21 ;  /* 0x00000011252d7223 */ /* 0x080fe20000000015 */
[-C--:B------:R-:W-:Y:S01]  /*16d0*/  FFMA R46, R38, R17.reuse, R22 ;  /* 0x00000011262e7223 */ /* 0x080fe20000000016 */
[----:B------:R-:W-:-:S02]  /*16e0*/  FFMA R47, R39, R17, R23 ;  /* 0x00000011272f7223 */ /* 0x000fc40000000017 */
[----:B------:R-:W3:Y:S04]  /*16f0*/  LDL.128 R20, [UR7+0xb0] ;  /* 0x0000b007ff147983 */ /* 0x000ee80008100c00 */
[----:B------:R0:W-:Y:S04]  /*1700*/  STL.128 [UR7+-0xf70], R32 ;  /* 0xfff09020ff007987 */ /* 0x0001e80008100c07 */
[----:B------:R4:W-:Y:S04]  /*1710*/  STL.128 [UR7+0x90], R40 ;  /* 0x00009028ff007987 */ /* 0x0009e80008100c07 */
[----:B0-----:R-:W5:Y:S01]  /*1720*/  LDL.128 R32, [UR7+-0xf40] ;  /* 0xfff0c007ff207983 */ /* 0x001f620008100c00 */
[-C--:B----4-:R-:W-:Y:S01]  /*1730*/  FFMA R40, R8, R17.reuse, R28 ;  /* 0x0000001108287223 */ /* 0x090fe2000000001c */
[-C--:B------:R-:W-:Y:S01]  /*1740*/  FFMA R41, R9, R17.reuse, R29 ;  /* 0x0000001109297223 */ /* 0x080fe2000000001d */
[-C--:B------:R-:W-:Y:S01]  /*1750*/  FFMA R42, R10, R17.reuse, R30 ;  /* 0x000000110a2a7223 */ /* 0x080fe2000000001e */
[----:B------:R-:W-:-:S02]  /*1760*/  FFMA R43, R11, R17, R31 ;  /* 0x000000110b2b7223 */ /* 0x000fc4000000001f */
[----:B------:R-:W4:Y:S01]  /*1770*/  LDL.128 R28, [UR7+0xd0] ;  /* 0x0000d007ff1c7983 */ /* 0x000f220008100c00 */
[-C--:B--2---:R-:W-:Y:S01]  /*1780*/  FFMA R24, R4, R17.reuse, R24 ;  /* 0x0000001104187223 */ /* 0x084fe20000000018 */
[-C--:B------:R-:W-:Y:S01]  /*1790*/  FFMA R25, R5, R17.reuse, R25 ;  /* 0x0000001105197223 */ /* 0x080fe20000000019 */
[-C--:B------:R-:W-:Y:S01]  /*17a0*/  FFMA R26, R6, R17.reuse, R26 ;  /* 0x00000011061a7223 */ /* 0x080fe2000000001a */
[-C--:B------:R-:W-:Y:S01]  /*17b0*/  FFMA R27, R7, R17.reuse, R27 ;  /* 0x00000011071b7223 */ /* 0x080fe2000000001b */
[-C--:B---3--:R-:W-:Y:S01]  /*17c0*/  FFMA R48, R12, R17.reuse, R20 ;  /* 0x000000110c307223 */ /* 0x088fe20000000014 */
[----:B------:R-:W-:-:S03]  /*17d0*/  FFMA R49, R13, R17, R21 ;  /* 0x000000110d317223 */ /* 0x000fc60000000015 */
[----:B------:R0:W-:Y:S01]  /*17e0*/  STL.128 [UR7+0xa0], R24 ;  /* 0x0000a018ff007987 */ /* 0x0001e20008100c07 */
[-C--:B------:R-:W-:Y:S01]  /*17f0*/  FFMA R50, R14, R17.reuse, R22 ;  /* 0x000000110e327223 */ /* 0x080fe20000000016 */
[----:B------:R-:W-:Y:S02]  /*1800*/  FFMA R51, R15, R17, R23 ;  /* 0x000000110f337223 */ /* 0x000fe40000000017 */
[----:B------:R-:W2:Y:S04]  /*1810*/  LDL.128 R20, [UR7+0xc0] ;  /* 0x0000c007ff147983 */ /* 0x000ea80008100c00 */
[----:B0-----:R-:W3:Y:S01]  /*1820*/  LDL.128 R24, [UR7+-0xf30] ;  /* 0xfff0d007ff187983 */ /* 0x001ee20008100c00 */
[-C--:B-----5:R-:W-:Y:S01]  /*1830*/  FFMA R32, R36, R18.reuse, R32 ;  /* 0x0000001224207223 */ /* 0x0a0fe20000000020 */
[-C--:B------:R-:W-:Y:S01]  /*1840*/  FFMA R33, R37, R18.reuse, R33 ;  /* 0x0000001225217223 */ /* 0x080fe20000000021 */
[-C--:B------:R-:W-:Y:S01]  /*1850*/  FFMA R34, R38, R18.reuse, R34 ;  /* 0x0000001226227223 */ /* 0x080fe20000000022 */
[-C--:B------:R-:W-:Y:S01]  /*1860*/  FFMA R35, R39, R18.reuse, R35 ;  /* 0x0000001227237223 */ /* 0x080fe20000000023 */
[----:B------:R-:W-:Y:S04]  /*1870*/  STL.128 [UR7+-0xf60], R44 ;  /* 0xfff0a02cff007987 */ /* 0x000fe80008100c07 */
[----:B------:R-:W-:Y:S04]  /*1880*/  STL.128 [UR7+-0xf50], R40 ;  /* 0xfff0b028ff007987 */ /* 0x000fe80008100c07 */
[----:B------:R4:W-:Y:S04]  /*1890*/  STL.128 [UR7+0xb0], R48 ;  /* 0x0000b030ff007987 */ /* 0x0009e80008100c07 */
[----:B------:R0:W-:Y:S01]  /*18a0*/  STL.128 [UR7+-0xf40], R32 ;  /* 0xfff0c020ff007987 */ /* 0x0001e20008100c07 */
[-C--:B----4-:R-:W-:Y:S01]  /*18b0*/  FFMA R48, R12, R18.reuse, R28 ;  /* 0x000000120c307223 */ /* 0x090fe2000000001c */
[-C--:B------:R-:W-:Y:S01]  /*18c0*/  FFMA R49, R13, R18.reuse, R29 ;  /* 0x000000120d317223 */ /* 0x080fe2000000001d */
[-C--:B------:R-:W-:Y:S01]  /*18d0*/  FFMA R50, R14, R18.reuse, R30 ;  /* 0x000000120e327223 */ /* 0x080fe2000000001e */
[-C--:B------:R-:W-:Y:S01]  /*18e0*/  FFMA R51, R15, R18.reuse, R31 ;  /* 0x000000120f337223 */ /* 0x080fe2000000001f */
[----:B0-----:R-:W4:Y:S04]  /*18f0*/  LDL.128 R32, [UR7+0xe0] ;  /* 0x0000e007ff207983 */ /* 0x001f280008100c00 */
[----:B------:R-:W5:Y:S01]  /*1900*/  LDL.128 R28, [UR7+0xf0] ;  /* 0x0000f007ff1c7983 */ /* 0x000f620008100c00 */
[-C--:B--2---:R-:W-:Y:S01]  /*1910*/  FFMA R44, R4, R18.reuse, R20 ;  /* 0x00000012042c7223 */ /* 0x084fe20000000014 */
[-C--:B------:R-:W-:Y:S01]  /*1920*/  FFMA R45, R5, R18.reuse, R21 ;  /* 0x00000012052d7223 */ /* 0x080fe20000000015 */
[-C--:B------:R-:W-:Y:S01]  /*1930*/  FFMA R46, R6, R18.reuse, R22 ;  /* 0x00000012062e7223 */ /* 0x080fe20000000016 */
[----:B------:R-:W-:-:S02]  /*1940*/  FFMA R47, R7, R18, R23 ;  /* 0x00000012072f7223 */ /* 0x000fc40000000017 */
[----:B------:R-:W2:Y:S01]  /*1950*/  LDL.128 R20, [UR7+-0xf20] ;  /* 0xfff0e007ff147983 */ /* 0x000ea20008100c00 */
[-C--:B---3--:R-:W-:Y:S01]  /*1960*/  FFMA R40, R8, R18.reuse, R24 ;  /* 0x0000001208287223 */ /* 0x088fe20000000018 */
[-C--:B------:R-:W-:Y:S01]  /*1970*/  FFMA R41, R9, R18.reuse, R25 ;  /* 0x0000001209297223 */ /* 0x080fe20000000019 */
[-C--:B------:R-:W-:Y:S01]  /*1980*/  FFMA R42, R10, R18.reuse, R26 ;  /* 0x000000120a2a7223 */ /* 0x080fe2000000001a */
[----:B------:R-:W-:Y:S02]  /*1990*/  FFMA R43, R11, R18, R27 ;  /* 0x000000120b2b7223 */ /* 0x000fe4000000001b */
[----:B------:R-:W3:Y:S01]  /*19a0*/  LDL.128 R24, [UR7+-0xf10] ;  /* 0xfff0f007ff187983 */ /* 0x000ee20008100c00 */
[----:B------:R-:W-:-:S04]  /*19b0*/  UIADD3 UR5, UPT, UPT, UR5, 0x8, URZ ;  /* 0x0000000805057890 */ /* 0x000fc8000fffe0ff */
[----:B------:R-:W-:Y:S01]  /*19c0*/  UISETP.NE.AND UP0, UPT, UR5, 0x80, UPT ;  /* 0x000000800500788c */ /* 0x000fe2000bf05270 */
[----:B------:R-:W-:Y:S01]  /*19d0*/  IADD3 R2, PT, PT, R2, 0x20, RZ ;  /* 0x0000002002027810 */ /* 0x000fe20007ffe0ff */
[----:B------:R0:W-:Y:S04]  /*19e0*/  STL.128 [UR7+0xc0], R44 ;  /* 0x0000c02cff007987 */ /* 0x0001e80008100c07 */
[----:B------:R0:W-:Y:S04]  /*19f0*/  STL.128 [UR7+-0xf30], R40 ;  /* 0xfff0d028ff007987 */ /* 0x0001e80008100c07 */
[----:B------:R0:W-:Y:S01]  /*1a00*/  STL.128 [UR7+0xd0], R48 ;  /* 0x0000d030ff007987 */ /* 0x0001e20008100c07 */
[-C--:B----4-:R-:W-:Y:S01]  /*1a10*/  FFMA R32, R4, R19.reuse, R32 ;  /* 0x0000001304207223 */ /* 0x090fe20000000020 */
[-C--:B------:R-:W-:Y:S01]  /*1a20*/  FFMA R33, R5, R19.reuse, R33 ;  /* 0x0000001305217223 */ /* 0x080fe20000000021 */
[-C--:B------:R-:W-:Y:S01]  /*1a30*/  FFMA R34, R6, R19.reuse, R34 ;  /* 0x0000001306227223 */ /* 0x080fe20000000022 */
[-C--:B------:R-:W-:Y:S01]  /*1a40*/  FFMA R35, R7, R19.reuse, R35 ;  /* 0x0000001307237223 */ /* 0x080fe20000000023 */
[-C--:B-----5:R-:W-:Y:S01]  /*1a50*/  FFMA R28, R12, R19.reuse, R28 ;  /* 0x000000130c1c7223 */ /* 0x0a0fe2000000001c */
[-C--:B------:R-:W-:Y:S01]  /*1a60*/  FFMA R29, R13, R19.reuse, R29 ;  /* 0x000000130d1d7223 */ /* 0x080fe2000000001d */
[-C--:B------:R-:W-:Y:S01]  /*1a70*/  FFMA R30, R14, R19.reuse, R30 ;  /* 0x000000130e1e7223 */ /* 0x080fe2000000001e */
[-C--:B------:R-:W-:Y:S01]  /*1a80*/  FFMA R31, R15, R19.reuse, R31 ;  /* 0x000000130f1f7223 */ /* 0x080fe2000000001f */
[----:B------:R0:W-:Y:S04]  /*1a90*/  STL.128 [UR7+0xe0], R32 ;  /* 0x0000e020ff007987 */ /* 0x0001e80008100c07 */
[----:B------:R0:W-:Y:S01]  /*1aa0*/  STL.128 [UR7+0xf0], R28 ;  /* 0x0000f01cff007987 */ /* 0x0001e20008100c07 */
[-C--:B--2---:R-:W-:Y:S01]  /*1ab0*/  FFMA R20, R36, R19.reuse, R20 ;  /* 0x0000001324147223 */ /* 0x084fe20000000014 */
[-C--:B------:R-:W-:Y:S01]  /*1ac0*/  FFMA R21, R37, R19.reuse, R21 ;  /* 0x0000001325157223 */ /* 0x080fe20000000015 */
[-C--:B------:R-:W-:Y:S01]  /*1ad0*/  FFMA R22, R38, R19.reuse, R22 ;  /* 0x0000001326167223 */ /* 0x080fe20000000016 */
[-C--:B------:R-:W-:Y:S01]  /*1ae0*/  FFMA R23, R39, R19.reuse, R23 ;  /* 0x0000001327177223 */ /* 0x080fe20000000017 */
[-C--:B---3--:R-:W-:Y:S01]  /*1af0*/  FFMA R24, R8, R19.reuse, R24 ;  /* 0x0000001308187223 */ /* 0x088fe20000000018 */
[-C--:B------:R-:W-:Y:S01]  /*1b00*/  FFMA R25, R9, R19.reuse, R25 ;  /* 0x0000001309197223 */ /* 0x080fe20000000019 */
[-C--:B------:R-:W-:Y:S01]  /*1b10*/  FFMA R26, R10, R19.reuse, R26 ;  /* 0x000000130a1a7223 */ /* 0x080fe2000000001a */
[----:B------:R-:W-:Y:S01]  /*1b20*/  FFMA R27, R11, R19, R27 ;  /* 0x000000130b1b7223 */ /* 0x000fe2000000001b */
[----:B------:R0:W-:Y:S04]  /*1b30*/  STL.128 [UR7+-0xf20], R20 ;  /* 0xfff0e014ff007987 */ /* 0x0001e80008100c07 */
[----:B------:R0:W-:Y:S01]  /*1b40*/  STL.128 [UR7+-0xf10], R24 ;  /* 0xfff0f018ff007987 */ /* 0x0001e20008100c07 */
[----:B------:R-:W-:Y:S01]  /*1b50*/  UIADD3 UR7, UPT, UPT, UR7, 0x100, URZ ;  /* 0x0000010007077890 */ /* 0x000fe2000fffe0ff */
[----:B------:R-:W-:Y:S11]  /*1b60*/  BRA.U UP0, `(.L_x_3) ;  /* 0xfffffff100e47547 */ /* 0x000ff6000b83ffff */
[----:B------:R-:W-:-:S04]  /*1b70*/  UIADD3 UR4, UPT, UPT, UR4, 0x1, URZ ;  /* 0x0000000104047890 */ /* 0x000fc8000fffe0ff */
[----:B------:R-:W-:-:S09]  /*1b80*/  UISETP.NE.AND UP0, UPT, UR4, 0x400, UPT ;  /* 0x000004000400788c */ /* 0x000fd2000bf05270 */
[----:B------:R-:W-:Y:S05]  /*1b90*/  BRA.U UP0, `(.L_x_4) ;  /* 0xffffffed00b07547 */ /* 0x000fea000b83ffff */
[----:B------:R-:W-:Y:S01]  /*1ba0*/  USHF.L.U32 UR4, UR8, 0x11, URZ ;  /* 0x0000001108047899 */ /* 0x000fe200080006ff */
[----:B------:R-:W1:Y:S01]  /*1bb0*/  LDC.64 R4, c[0x0][0x390] ;  /* 0x0000e400ff047b82 */ /* 0x000e620000000a00 */
[----:B------:R-:W-:Y:S02]  /*1bc0*/  SHF.L.U32 R0, R0, 0x3, RZ ;  /* 0x0000000300007819 */ /* 0x000fe400000006ff */
[----:B------:R-:W-:Y:S02]  /*1bd0*/  ULOP3.LUT UR4, UR4, 0x7ff00000, URZ, 0xc0, !UPT ;  /* 0x7ff0000004047892 */ /* 0x000fe4000f8ec0ff */
[----:B------:R-:W-:-:S04]  /*1be0*/  LOP3.LUT R0, R0, 0xf8, RZ, 0xc0, !PT ;  /* 0x000000f800007812 */ /* 0x000fc800078ec0ff */
[----:B------:R-:W-:Y:S01]  /*1bf0*/  MOV R2, UR4 ;  /* 0x0000000400027c02 */ /* 0x000fe20008000f00 */
[----:B------:R-:W-:-:S03]  /*1c00*/  UMOV UR4, URZ ;  /* 0x000000ff00047c82 */ /* 0x000fc60008000000 */
[----:B------:R-:W-:-:S04]  /*1c10*/  LOP3.LUT R3, R2, 0x80000, R3, 0xf8, !PT ;  /* 0x0008000002037812 */ /* 0x000fc800078ef803 */
[----:B------:R-:W-:-:S04]  /*1c20*/  LOP3.LUT R3, R3, UR6, RZ, 0xfc, !PT ;  /* 0x0000000603037c12 */ /* 0x000fc8000f8efcff */
[----:B------:R-:W-:Y:S02]  /*1c30*/  IADD3 R3, PT, PT, R0, R3, RZ ;  /* 0x0000000300037210 */ /* 0x000fe40007ffe0ff */
[----:B------:R-:W-:-:S03]  /*1c40*/  IADD3 R0, PT, PT, R1, 0x1010, RZ ;  /* 0x0000101001007810 */ /* 0x000fc60007ffe0ff */
[----:B-1----:R-:W-:-:S03]  /*1c50*/  IMAD.WIDE.U32 R2, R3, 0x4, R4 ;  /* 0x0000000403027825 */ /* 0x002fc600078e0004 */
[----:B------:R-:W-:-:S04]  /*1c60*/  IADD3 R8, P0, PT, R2, 0x400, RZ ;  /* 0x0000040002087810 */ /* 0x000fc80007f1e0ff */
[----:B------:R-:W-:-:S09]  /*1c70*/  IADD3.X R9, PT, PT, RZ, R3, RZ, P0, !PT ;  /* 0x00000003ff097210 */ /* 0x000fd200007fe4ff */
.L_x_5:
[----:B------:R-:W2:Y:S04]  /*1c80*/  LDL.128 R12, [R0+-0x1010] ;  /* 0xffeff000000c7983 */ /* 0x000ea80000100c00 */
[----:B------:R-:W3:Y:S01]  /*1c90*/  LDL.128 R16, [R0+-0x1000] ;  /* 0xfff0000000107983 */ /* 0x000ee20000100c00 */
[----:B------:R-:W-:Y:S02]  /*1ca0*/  MOV R2, R8 ;  /* 0x0000000800027202 */ /* 0x000fe40000000f00 */
[----:B------:R-:W-:Y:S01]  /*1cb0*/  MOV R3, R9 ;  /* 0x0000000900037202 */ /* 0x000fe20000000f00 */
[----:B0-----:R-:W4:Y:S04]  /*1cc0*/  LDL.128 R20, [R0+-0x10] ;  /* 0xfffff00000147983 */ /* 0x001f280000100c00 */
[----:B------:R-:W5:Y:S04]  /*1cd0*/  LDL.128 R24, [R0] ;  /* 0x0000000000187983 */ /* 0x000f680000100c00 */
[----:B------:R-:W5:Y:S04]  /*1ce0*/  LDL.128 R28, [R0+-0xff0] ;  /* 0xfff01000001c7983 */ /* 0x000f680000100c00 */
[----:B------:R-:W5:Y:S04]  /*1cf0*/  LDL.128 R4, [R0+0x10] ;  /* 0x0000100000047983 */ /* 0x000f680000100c00 */
[----:B------:R-:W5:Y:S04]  /*1d00*/  LDL.128 R32, [R0+-0xfe0] ;  /* 0xfff0200000207983 */ /* 0x000f680000100c00 */
[----:B------:R-:W5:Y:S04]  /*1d10*/  LDL.128 R40, [R0+0x20] ;  /* 0x0000200000287983 */ /* 0x000f680000100c00 */
[----:B------:R-:W5:Y:S04]  /*1d20*/  LDL.128 R36, [R0+-0xfd0] ;  /* 0xfff0300000247983 */ /* 0x000f680000100c00 */
[----:B------:R-:W5:Y:S04]  /*1d30*/  LDL.128 R8, [R0+0x30] ;  /* 0x0000300000087983 */ /* 0x000f680000100c00 */
[----:B--2---:R-:W-:Y:S04]  /*1d40*/  STG.E desc[UR12][R2.64+-0x400], R12 ;  /* 0xfffc000c02007986 */ /* 0x004fe8000c10190c */
[----:B------:R-:W-:Y:S04]  /*1d50*/  STG.E desc[UR12][R2.64+-0x3fc], R13 ;  /* 0xfffc040d02007986 */ /* 0x000fe8000c10190c */
[----:B------:R-:W-:Y:S04]  /*1d60*/  STG.E desc[UR12][R2.64+-0x3f8], R14 ;  /* 0xfffc080e02007986 */ /* 0x000fe8000c10190c */
[----:B------:R0:W-:Y:S04]  /*1d70*/  STG.E desc[UR12][R2.64+-0x3f4], R15 ;  /* 0xfffc0c0f02007986 */ /* 0x0001e8000c10190c */
[----:B---3--:R-:W-:Y:S04]  /*1d80*/  STG.E desc[UR12][R2.64+-0x3f0], R16 ;  /* 0xfffc101002007986 */ /* 0x008fe8000c10190c */
[----:B------:R-:W-:Y:S04]  /*1d90*/  STG.E desc[UR12][R2.64+-0x3ec], R17 ;  /* 0xfffc141102007986 */ /* 0x000fe8000c10190c */
[----:B------:R-:W-:Y:S04]  /*1da0*/  STG.E desc[UR12][R2.64+-0x3e8], R18 ;  /* 0xfffc181202007986 */ /* 0x000fe8000c10190c */
[----:B------:R1:W-:Y:S04]  /*1db0*/  STG.E desc[UR12][R2.64+-0x3e4], R19 ;  /* 0xfffc1c1302007986 */ /* 0x0003e8000c10190c */
[----:B0-----:R-:W2:Y:S04]  /*1dc0*/  LDL.128 R12, [R0+-0xfc0] ;  /* 0xfff04000000c7983 */ /* 0x001ea80000100c00 */
[----:B-1----:R-:W3:Y:S04]  /*1dd0*/  LDL.128 R16, [R0+0x40] ;  /* 0x0000400000107983 */ /* 0x002ee80000100c00 */
[----:B----4-:R-:W-:Y:S04]  /*1de0*/  STG.E desc[UR12][R2.64], R20 ;  /* 0x0000001402007986 */ /* 0x010fe8000c10190c */
[----:B------:R-:W-:Y:S04]  /*1df0*/  STG.E desc[UR12][R2.64+0x4], R21 ;  /* 0x0000041502007986 */ /* 0x000fe8000c10190c */
[----:B------:R-:W-:Y:S04]  /*1e00*/  STG.E desc[UR12][R2.64+0x8], R22 ;  /* 0x0000081602007986 */ /* 0x000fe8000c10190c */
[----:B------:R0:W-:Y:S04]  /*1e10*/  STG.E desc[UR12][R2.64+0xc], R23 ;  /* 0x00000c1702007986 */ /* 0x0001e8000c10190c */
[----:B-----5:R-:W-:Y:S04]  /*1e20*/  STG.E desc[UR12][R2.64+0x10], R24 ;  /* 0x0000101802007986 */ /* 0x020fe8000c10190c */
[----:B------:R-:W-:Y:S04]  /*1e30*/  STG.E desc[UR12][R2.64+0x14], R25 ;  /* 0x0000141902007986 */ /* 0x000fe8000c10190c */
[----:B------:R-:W-:Y:S04]  /*1e40*/  STG.E desc[UR12][R2.64+0x18], R26 ;  /* 0x0000181a02007986 */ /* 0x000fe8000c10190c */
[----:B------:R1:W-:Y:S04]  /*1e50*/  STG.E desc[UR12][R2.64+0x1c], R27 ;  /* 0x00001c1b02007986 */ /* 0x0003e8000c10190c */
[----:B------:R-:W-:Y:S04]  /*1e60*/  STG.E desc[UR12][R2.64+0x3c00], R28 ;  /* 0x003c001c02007986 */ /* 0x000fe8000c10190c */
        /* <DEDUP_REMOVED lines=18> */
[----:B------:R-:W-:Y:S04]  /*1f90*/  STG.E desc[UR12][R2.64+0x7c0c], R39 ;  /* 0x007c0c2702007986 */ /* 0x000fe8000c10190c */
[----:B------:R-:W-:Y:S04]  /*1fa0*/  STG.E desc[UR12][R2.64+0x8000], R8 ;  /* 0x0080000802007986 */ /* 0x000fe8000c10190c */
[----:B------:R-:W-:Y:S04]  /*1fb0*/  STG.E desc[UR12][R2.64+0x8004], R9 ;  /* 0x0080040902007986 */ /* 0x000fe8000c10190c */
[----:B------:R-:W-:Y:S04]  /*1fc0*/  STG.E desc[UR12][R2.64+0x8008], R10 ;  /* 0x0080080a02007986 */ /* 0x000fe8000c10190c */
[----:B------:R5:W-:Y:S04]  /*1fd0*/  STG.E desc[UR12][R2.64+0x800c], R11 ;  /* 0x00800c0b02007986 */ /* 0x000be8000c10190c */
[----:B0-----:R-:W3:Y:S04]  /*1fe0*/  LDL.128 R20, [R0+-0xfb0] ;  /* 0xfff0500000147983 */ /* 0x001ee80000100c00 */
[----:B-1----:R-:W3:Y:S04]  /*1ff0*/  LDL.128 R24, [R0+0x50] ;  /* 0x0000500000187983 */ /* 0x002ee80000100c00 */
[----:B----4-:R-:W4:Y:S04]  /*2000*/  LDL.128 R28, [R0+-0xfa0] ;  /* 0xfff06000001c7983 */ /* 0x010f280000100c00 */
[----:B-----5:R-:W5:Y:S04]  /*2010*/  LDL.128 R4, [R0+0x60] ;  /* 0x0000600000047983 */ /* 0x020f680000100c00 */
        /* <DEDUP_REMOVED lines=63> */
[----:B-1----:R0:W3:Y:S01]  /*2410*/  LDL.128 R16, [R0+0xe0] ;  /* 0x0000e00000107983 */ /* 0x0020e20000100c00 */
[----:B------:R-:W-:-:S04]  /*2420*/  UIADD3 UR4, UPT, UPT, UR4, 0x8, URZ ;  /* 0x0000000804047890 */ /* 0x000fc8000fffe0ff */
[----:B------:R-:W-:Y:S01]  /*2430*/  UISETP.NE.AND UP0, UPT, UR4, 0x80, UPT ;  /* 0x000000800400788c */ /* 0x000fe2000bf05270 */
[----:B0-----:R-:W-:Y:S01]  /*2440*/  IADD3 R0, PT, PT, R0, 0x100, RZ ;  /* 0x0000010000007810 */ /* 0x001fe20007ffe0ff */
[----:B------:R-:W-:Y:S04]  /*2450*/  STG.E desc[UR12][R2.64+0x13c10], R20 ;  /* 0x013c101402007986 */ /* 0x000fe8000c10190c */
[----:B------:R-:W-:Y:S04]  /*2460*/  STG.E desc[UR12][R2.64+0x13c14], R21 ;  /* 0x013c141502007986 */ /* 0x000fe8000c10190c */
[----:B------:R-:W-:Y:S04]  /*2470*/  STG.E desc[UR12][R2.64+0x13c18], R22 ;  /* 0x013c181602007986 */ /* 0x000fe8000c10190c */
[----:B------:R-:W-:Y:S04]  /*2480*/  STG.E desc[UR12][R2.64+0x13c1c], R23 ;  /* 0x013c1c1702007986 */ /* 0x000fe8000c10190c */
[----:B------:R-:W-:Y:S04]  /*2490*/  STG.E desc[UR12][R2.64+0x14010], R24 ;  /* 0x0140101802007986 */ /* 0x000fe8000c10190c */
[----:B------:R-:W-:Y:S04]  /*24a0*/  STG.E desc[UR12][R2.64+0x14014], R25 ;  /* 0x0140141902007986 */ /* 0x000fe8000c10190c */
[----:B------:R-:W-:Y:S04]  /*24b0*/  STG.E desc[UR12][R2.64+0x14018], R26 ;  /* 0x0140181a02007986 */ /* 0x000fe8000c10190c */
[----:B------:R-:W-:Y:S04]  /*24c0*/  STG.E desc[UR12][R2.64+0x1401c], R27 ;  /* 0x01401c1b02007986 */ /* 0x000fe8000c10190c */
[----:B----4-:R-:W-:Y:S04]  /*24d0*/  STG.E desc[UR12][R2.64+0x17c00], R28 ;  /* 0x017c001c02007986 */ /* 0x010fe8000c10190c */
[----:B------:R-:W-:Y:S04]  /*24e0*/  STG.E desc[UR12][R2.64+0x17c04], R29 ;  /* 0x017c041d02007986 */ /* 0x000fe8000c10190c */
[----:B------:R-:W-:Y:S04]  /*24f0*/  STG.E desc[UR12][R2.64+0x17c08], R30 ;  /* 0x017c081e02007986 */ /* 0x000fe8000c10190c */
[----:B------:R-:W-:Y:S04]  /*2500*/  STG.E desc[UR12][R2.64+0x17c0c], R31 ;  /* 0x017c0c1f02007986 */ /* 0x000fe8000c10190c */
[----:B-----5:R-:W-:Y:S04]  /*2510*/  STG.E desc[UR12][R2.64+0x18000], R4 ;  /* 0x0180000402007986 */ /* 0x020fe8000c10190c */
        /* <DEDUP_REMOVED lines=17> */
[----:B--2---:R-:W-:Y:S04]  /*2630*/  STG.E desc[UR12][R2.64+0x1bc10], R12 ;  /* 0x01bc100c02007986 */ /* 0x004fe8000c10190c */
[----:B------:R-:W-:Y:S04]  /*2640*/  STG.E desc[UR12][R2.64+0x1bc14], R13 ;  /* 0x01bc140d02007986 */ /* 0x000fe8000c10190c */
[----:B------:R-:W-:Y:S04]  /*2650*/  STG.E desc[UR12][R2.64+0x1bc18], R14 ;  /* 0x01bc180e02007986 */ /* 0x000fe8000c10190c */
[----:B------:R-:W-:Y:S04]  /*2660*/  STG.E desc[UR12][R2.64+0x1bc1c], R15 ;  /* 0x01bc1c0f02007986 */ /* 0x000fe8000c10190c */
[----:B---3--:R-:W-:Y:S04]  /*2670*/  STG.E desc[UR12][R2.64+0x1c010], R16 ;  /* 0x01c0101002007986 */ /* 0x008fe8000c10190c */
[----:B------:R-:W-:Y:S04]  /*2680*/  STG.E desc[UR12][R2.64+0x1c014], R17 ;  /* 0x01c0141102007986 */ /* 0x000fe8000c10190c */
[----:B------:R-:W-:Y:S04]  /*2690*/  STG.E desc[UR12][R2.64+0x1c018], R18 ;  /* 0x01c0181202007986 */ /* 0x000fe8000c10190c */
[----:B------:R-:W-:Y:S04]  /*26a0*/  STG.E desc[UR12][R2.64+0x1c01c], R19 ;  /* 0x01c01c1302007986 */ /* 0x000fe8000c10190c */
[----:B------:R0:W-:Y:S04]  /*26b0*/  STG.E desc[UR12][R2.64+0x18010], R8 ;  /* 0x0180100802007986 */ /* 0x0001e8000c10190c */
[----:B------:R1:W-:Y:S01]  /*26c0*/  STG.E desc[UR12][R2.64+0x18014], R9 ;  /* 0x0180140902007986 */ /* 0x0003e2000c10190c */
[----:B0-----:R-:W-:-:S04]  /*26d0*/  IADD3 R8, P0, PT, R2, 0x20000, RZ ;  /* 0x0002000002087810 */ /* 0x001fc80007f1e0ff */
[----:B-1----:R-:W-:Y:S01]  /*26e0*/  IADD3.X R9, PT, PT, RZ, R3, RZ, P0, !PT ;  /* 0x00000003ff097210 */ /* 0x002fe200007fe4ff */
[----:B------:R-:W-:Y:S08]  /*26f0*/  BRA.U UP0, `(.L_x_5) ;  /* 0xfffffff500607547 */ /* 0x000ff0000b83ffff */
[----:B------:R-:W-:Y:S05]  /*2700*/  EXIT ;  /* 0x000000000000794d */ /* 0x000fea0003800000 */
.L_x_6:
[----:B------:R-:W-:-:S00]  /*2710*/  BRA `(.L_x_6) ;  /* 0xfffffffc00fc7947 */ /* 0x000fc0000383ffff */
[----:B------:R-:W-:-:S00]  /*2720*/  NOP ;  /* 0x0000000000007918 */ /* 0x000fc00000000000 */
        /* <DEDUP_REMOVED lines=13> */
.L_x_7:


//--------------------- .nv.shared.mymatmul_kernel0 --------------------------
	.section	.nv.shared.mymatmul_kernel0,"aw",@nobits
	.sectionflags	@""
	.align	4
.nv.shared.mymatmul_kernel0:
	.zero		4096


//--------------------- .nv.shared.reserved.0     --------------------------
	.section	.nv.shared.reserved.0,"aw",@nobits
	.weak		__nv_reservedSMEM_offset_0_alias
	.size		__nv_reservedSMEM_offset_0_alias, 0, 64
	.other		__nv_reservedSMEM_offset_0_alias,@"STO_CUDA_RESERVED_SHARED STV_DEFAULT"
__nv_reservedSMEM_offset_0_alias:
	.zero		0
	.zero		64


//--------------------- .nv.constant0.mymatmul_kernel0 --------------------------
	.section	.nv.constant0.mymatmul_kernel0,"a",@progbits
	.sectionflags	@""
	.align	4
.nv.constant0.mymatmul_kernel0:
	.zero		920


//--------------------- SYMBOLS --------------------------

	.type		.nv.reservedSmem.offset0,@object
	.size		.nv.reservedSmem.offset0,0x4
	.type		.nv.reservedSmem.cap,@object
	.size		.nv.reservedSmem.cap,0x4
